// auto-generated by cutlass_sweep.fmha — config: {"arch": "sm_90", "direction": "fwd", "dtype": "bf16", "head_dim": 80, "mask": "none", "schedule": "tma", "tile_kv": 128, "tile_q": 64}
#include "cutlass/cutlass.h"
#include "cute/tensor.hpp"
#include "cutlass/device_kernel.h"
#include "cutlass/kernel_hardware_info.h"
#include "88_hopper_fmha/collective/fmha_fusion.hpp"
#include "88_hopper_fmha/kernel/fmha_kernel_builder.hpp"

using namespace cute;
using Element = cutlass::bfloat16_t;
using TileShape = Shape<_64, _128, _80>;
using StrideQ = cute::tuple<int, _1, cute::tuple<int, int>>;
using StrideK = cute::tuple<int, _1, cute::tuple<int, int>>;
using StrideV = cute::tuple<int, cute::_1, cute::tuple<int, int>>;

using Kernel = typename cutlass::fmha::kernel::FmhaBuilder<
    Element, float, float,
    TileShape, StrideQ, StrideK, StrideV,
    cutlass::fmha::collective::DefaultFusion,
    cutlass::gemm::KernelTma
  >::Kernel;

auto* _anchor = &cutlass::device_kernel<Kernel>;


// ===== COMPILED SASS (sm_90a) =====

	.target	sm_90a

	.elftype	@"ET_EXEC"


//--------------------- .note.nv.tkinfo           --------------------------
	.section	.note.nv.tkinfo,"",@"SHT_NOTE"
	.sectionflags	@"SHF_NOTE_NV_TKINFO"
	.tkinfo
        /*0018*/ 	.word	0x00000002
        /*0030*/ 	.string	""
        /*0030*/ 	.string	"ptxas"
        /*0030*/ 	.string	"Cuda compilation tools, release 13.0, V13.0.88"
        /*0030*/ 	.string	"Build cuda_13.0.r13.0/compiler.36424714_0"
        /*0030*/ 	.string	"-arch sm_90a -m 64 "



//--------------------- .note.nv.cuinfo           --------------------------
	.section	.note.nv.cuinfo,"",@"SHT_NOTE"
	.sectionflags	@"SHF_NOTE_NV_CUINFO"
        /*0018*/ 	.short	0x0002
        /*001a*/ 	.short	0x005a
        /*001c*/ 	.short	0x0082
	.zero		2


//--------------------- .nv.info                  --------------------------
	.section	.nv.info,"",@"SHT_CUDA_INFO"
	.align	4


	//----- nvinfo : EIATTR_REGCOUNT
	.align		4
        /*0000*/ 	.byte	0x04, 0x2f
        /*0002*/ 	.short	(.L_16 - .L_15)
	.align		4
.L_15:
        /*0004*/ 	.word	index@(_ZN7cutlass13device_kernelINS_4fmha6kernel13FmhaKernelTmaINS1_10collective15FmhaMainloopTmaINS_10bfloat16_tEfN4cute5tupleIJNS7_1CILi64EEENS9_ILi128EEENS9_ILi80EEEEEENS4_13DefaultFusionEJEEENS4_15FmhaFwdEpilogueIS6_fNS8_IJSA_SC_SB_EEEEEJEEEEEvNT_6ParamsE)
        /*0008*/ 	.word	0x0000008d


	//----- nvinfo : EIATTR_FRAME_SIZE
	.align		4
.L_16:
        /*000c*/ 	.byte	0x04, 0x11
        /*000e*/ 	.short	(.L_18 - .L_17)
	.align		4
.L_17:
        /*0010*/ 	.word	index@($__internal_0_$__cuda_sm20_rcp_rn_f32_slowpath)
        /*0014*/ 	.word	0x00000000


	//----- nvinfo : EIATTR_FRAME_SIZE
	.align		4
.L_18:
        /*0018*/ 	.byte	0x04, 0x11
        /*001a*/ 	.short	(.L_20 - .L_19)
	.align		4
.L_19:
        /*001c*/ 	.word	index@(_ZN7cutlass13device_kernelINS_4fmha6kernel13FmhaKernelTmaINS1_10collective15FmhaMainloopTmaINS_10bfloat16_tEfN4cute5tupleIJNS7_1CILi64EEENS9_ILi128EEENS9_ILi80EEEEEENS4_13DefaultFusionEJEEENS4_15FmhaFwdEpilogueIS6_fNS8_IJSA_SC_SB_EEEEEJEEEEEvNT_6ParamsE)
        /*0020*/ 	.word	0x00000000


	//----- nvinfo : EIATTR_MIN_STACK_SIZE
	.align		4
.L_20:
        /*0024*/ 	.byte	0x04, 0x12
        /*0026*/ 	.short	(.L_22 - .L_21)
	.align		4
.L_21:
        /*0028*/ 	.word	index@(_ZN7cutlass13device_kernelINS_4fmha6kernel13FmhaKernelTmaINS1_10collective15FmhaMainloopTmaINS_10bfloat16_tEfN4cute5tupleIJNS7_1CILi64EEENS9_ILi128EEENS9_ILi80EEEEEENS4_13DefaultFusionEJEEENS4_15FmhaFwdEpilogueIS6_fNS8_IJSA_SC_SB_EEEEEJEEEEEvNT_6ParamsE)
        /*002c*/ 	.word	0x00000000
.L_22:


//--------------------- .nv.compat                --------------------------
	.section	.nv.compat,"",@"SHT_CUDA_COMPAT_INFO"
	.align	4
        /*0000*/ 	.byte	0x02, 0x09, 0x01, 0x00, 0x02, 0x02, 0x04, 0x00, 0x02, 0x05, 0x05, 0x00, 0x03, 0x07, 0x01, 0x01
        /*0010*/ 	.byte	0x02, 0x03, 0x01, 0x00, 0x02, 0x06, 0x01, 0x00, 0x04, 0x0b, 0x08, 0x00, 0x00, 0x00, 0x00, 0x00
        /*0020*/ 	.byte	0x00, 0x00, 0x00, 0x00


//--------------------- .nv.info._ZN7cutlass13device_kernelINS_4fmha6kernel13FmhaKernelTmaINS1_10collective15FmhaMainloopTmaINS_10bfloat16_tEfN4cute5tupleIJNS7_1CILi64EEENS9_ILi128EEENS9_ILi80EEEEEENS4_13DefaultFusionEJEEENS4_15FmhaFwdEpilogueIS6_fNS8_IJSA_SC_SB_EEEEEJEEEEEvNT_6ParamsE --------------------------
	.section	.nv.info._ZN7cutlass13device_kernelINS_4fmha6kernel13FmhaKernelTmaINS1_10collective15FmhaMainloopTmaINS_10bfloat16_tEfN4cute5tupleIJNS7_1CILi64EEENS9_ILi128EEENS9_ILi80EEEEEENS4_13DefaultFusionEJEEENS4_15FmhaFwdEpilogueIS6_fNS8_IJSA_SC_SB_EEEEEJEEEEEvNT_6ParamsE,"",@"SHT_CUDA_INFO"
	.sectionflags	@""
	.align	4


	//----- nvinfo : EIATTR_CUDA_API_VERSION
	.align		4
        /*0000*/ 	.byte	0x04, 0x37
        /*0002*/ 	.short	(.L_24 - .L_23)
.L_23:
        /*0004*/ 	.word	0x00000082


	//----- nvinfo : EIATTR_KPARAM_INFO
	.align		4
.L_24:
        /*0008*/ 	.byte	0x04, 0x17
        /*000a*/ 	.short	(.L_26 - .L_25)
.L_25:
        /*000c*/ 	.word	0x00000000
        /*0010*/ 	.short	0x0000
        /*0012*/ 	.short	0x0070
        /*0014*/ 	.byte	0x00, 0xf0, 0x01, 0x20


	//----- nvinfo : EIATTR_SPARSE_MMA_MASK
	.align		4
.L_26:
        /*0018*/ 	.byte	0x03, 0x50
        /*001a*/ 	.short	0x0000


	//----- nvinfo : EIATTR_MAXREG_COUNT
	.align		4
        /*001c*/ 	.byte	0x03, 0x1b
        /*001e*/ 	.short	0x00ff


	//----- nvinfo : EIATTR_NUM_BARRIERS
	.align		4
        /*0020*/ 	.byte	0x02, 0x4c
        /*0022*/ 	.byte	0x02
	.zero		1


	//----- nvinfo : EIATTR_EXTERNS
	.align		4
        /*0024*/ 	.byte	0x04, 0x0f
        /*0026*/ 	.short	(.L_28 - .L_27)


	//   ....[0]....
	.align		4
.L_27:
        /*0028*/ 	.word	index@(__assertfail)


	//----- nvinfo : EIATTR_MERCURY_ISA_VERSION
	.align		4
.L_28:
        /*002c*/ 	.byte	0x03, 0x5f
        /*002e*/ 	.short	0x0101


	//----- nvinfo : EIATTR_COOP_GROUP_MASK_REGIDS
	.align		4
        /*0030*/ 	.byte	0x04, 0x29
        /*0032*/ 	.short	(.L_30 - .L_29)


	//   ....[0]....
.L_29:
        /*0034*/ 	.word	0xffffffff


	//   ....[1]....
        /*0038*/ 	.word	0xffffffff


	//   ....[2]....
        /*003c*/ 	.word	0xffffffff


	//   ....[3]....
        /*0040*/ 	.word	0xffffffff


	//   ....[4]....
        /*0044*/ 	.word	0xffffffff


	//   ....[5]....
        /*0048*/ 	.word	0xffffffff


	//   ....[6]....
        /*004c*/ 	.word	0xffffffff


	//   ....[7]....
        /*0050*/ 	.word	0xffffffff


	//   ....[8]....
        /*0054*/ 	.word	0xffffffff


	//   ....[9]....
        /*0058*/ 	.word	0xffffffff


	//   ....[10]....
        /*005c*/ 	.word	0xffffffff


	//   ....[11]....
        /*0060*/ 	.word	0xffffffff


	//   ....[12]....
        /*0064*/ 	.word	0xffffffff


	//   ....[13]....
        /*0068*/ 	.word	0xffffffff


	//   ....[14]....
        /*006c*/ 	.word	0xffffffff


	//   ....[15]....
        /*0070*/ 	.word	0xffffffff


	//   ....[16]....
        /*0074*/ 	.word	0xffffffff


	//----- nvinfo : EIATTR_COOP_GROUP_INSTR_OFFSETS
	.align		4
.L_30:
        /*0078*/ 	.byte	0x04, 0x28
        /*007a*/ 	.short	(.L_32 - .L_31)


	//   ....[0]....
.L_31:
        /*007c*/ 	.word	0x00000050


	//   ....[1]....
        /*0080*/ 	.word	0x00000140


	//   ....[2]....
        /*0084*/ 	.word	0x00000270


	//   ....[3]....
        /*0088*/ 	.word	0x00000410


	//   ....[4]....
        /*008c*/ 	.word	0x000005b0


	//   ....[5]....
        /*0090*/ 	.word	0x00002200


	//   ....[6]....
        /*0094*/ 	.word	0x00002290


	//   ....[7]....
        /*0098*/ 	.word	0x000022e0


	//   ....[8]....
        /*009c*/ 	.word	0x000023b0


	//   ....[9]....
        /*00a0*/ 	.word	0x00005a30


	//   ....[10]....
        /*00a4*/ 	.word	0x00005a60


	//   ....[11]....
        /*00a8*/ 	.word	0x00005ab0


	//   ....[12]....
        /*00ac*/ 	.word	0x00005ac0


	//   ....[13]....
        /*00b0*/ 	.word	0x00008fa0


	//   ....[14]....
        /*00b4*/ 	.word	0x00008fd0


	//   ....[15]....
        /*00b8*/ 	.word	0x00009020


	//   ....[16]....
        /*00bc*/ 	.word	0x00009040


	//----- nvinfo : EIATTR_SYSCALL_OFFSETS
	.align		4
.L_32:
        /*00c0*/ 	.byte	0x04, 0x46
        /*00c2*/ 	.short	(.L_34 - .L_33)


	//   ....[0]....
.L_33:
        /*00c4*/ 	.word	0x00009a00


	//   ....[1]....
        /*00c8*/ 	.word	0x00009b20


	//----- nvinfo : EIATTR_MBARRIER_INSTR_OFFSETS
	.align		4
.L_34:
        /*00cc*/ 	.byte	0x04, 0x39
        /*00ce*/ 	.short	(.L_36 - .L_35)


	//   ....[0]....
.L_35:
        /*00d0*/ 	.word	0x00000240
        /*00d4*/ 	.word	0x000000ff
        /*00d8*/ 	.word	0x00016840
        /*00dc*/ 	.short	0x0100
        /*00de*/ 	.byte	0x08
	.zero		1


	//   ....[1]....
        /*00e0*/ 	.word	0x00000250
        /*00e4*/ 	.word	0x000000ff
        /*00e8*/ 	.word	0x00016848
        /*00ec*/ 	.short	0x0100
        /*00ee*/ 	.byte	0x08
	.zero		1


	//   ....[2]....
        /*00f0*/ 	.word	0x00000380
        /*00f4*/ 	.word	0x000000ff
        /*00f8*/ 	.word	0x00016800
        /*00fc*/ 	.short	0x0100
        /*00fe*/ 	.byte	0x08
	.zero		1


	//   ....[3]....
        /*0100*/ 	.word	0x00000390
        /*0104*/ 	.word	0x000000ff
        /*0108*/ 	.word	0x00016820
        /*010c*/ 	.short	0x0100
        /*010e*/ 	.byte	0x08
	.zero		1


	//   ....[4]....
        /*0110*/ 	.word	0x000003a0
        /*0114*/ 	.word	0x000000ff
        /*0118*/ 	.word	0x00016808
        /*011c*/ 	.short	0x0100
        /*011e*/ 	.byte	0x08
	.zero		1


	//   ....[5]....
        /*0120*/ 	.word	0x000003b0
        /*0124*/ 	.word	0x000000ff
        /*0128*/ 	.word	0x00016828
        /*012c*/ 	.short	0x0100
        /*012e*/ 	.byte	0x08
	.zero		1


	//   ....[6]....
        /*0130*/ 	.word	0x000003c0
        /*0134*/ 	.word	0x000000ff
        /*0138*/ 	.word	0x00016810
        /*013c*/ 	.short	0x0100
        /*013e*/ 	.byte	0x08
	.zero		1


	//   ....[7]....
        /*0140*/ 	.word	0x000003d0
        /*0144*/ 	.word	0x000000ff
        /*0148*/ 	.word	0x00016830
        /*014c*/ 	.short	0x0100
        /*014e*/ 	.byte	0x08
	.zero		1


	//   ....[8]....
        /*0150*/ 	.word	0x000003e0
        /*0154*/ 	.word	0x000000ff
        /*0158*/ 	.word	0x00016818
        /*015c*/ 	.short	0x0100
        /*015e*/ 	.byte	0x08
	.zero		1


	//   ....[9]....
        /*0160*/ 	.word	0x000003f0
        /*0164*/ 	.word	0x000000ff
        /*0168*/ 	.word	0x00016838
        /*016c*/ 	.short	0x0100
        /*016e*/ 	.byte	0x08
	.zero		1


	//   ....[10]....
        /*0170*/ 	.word	0x00000520
        /*0174*/ 	.word	0x000000ff
        /*0178*/ 	.word	0x00016850
        /*017c*/ 	.short	0x0100
        /*017e*/ 	.byte	0x08
	.zero		1


	//   ....[11]....
        /*0180*/ 	.word	0x00000530
        /*0184*/ 	.word	0x000000ff
        /*0188*/ 	.word	0x00016870
        /*018c*/ 	.short	0x0100
        /*018e*/ 	.byte	0x08
	.zero		1


	//   ....[12]....
        /*0190*/ 	.word	0x00000540
        /*0194*/ 	.word	0x000000ff
        /*0198*/ 	.word	0x00016858
        /*019c*/ 	.short	0x0100
        /*019e*/ 	.byte	0x08
	.zero		1


	//   ....[13]....
        /*01a0*/ 	.word	0x00000550
        /*01a4*/ 	.word	0x000000ff
        /*01a8*/ 	.word	0x00016878
        /*01ac*/ 	.short	0x0100
        /*01ae*/ 	.byte	0x08
	.zero		1


	//   ....[14]....
        /*01b0*/ 	.word	0x00000560
        /*01b4*/ 	.word	0x000000ff
        /*01b8*/ 	.word	0x00016860
        /*01bc*/ 	.short	0x0100
        /*01be*/ 	.byte	0x08
	.zero		1


	//   ....[15]....
        /*01c0*/ 	.word	0x00000570
        /*01c4*/ 	.word	0x000000ff
        /*01c8*/ 	.word	0x00016880
        /*01cc*/ 	.short	0x0100
        /*01ce*/ 	.byte	0x08
	.zero		1


	//   ....[16]....
        /*01d0*/ 	.word	0x00000580
        /*01d4*/ 	.word	0x000000ff
        /*01d8*/ 	.word	0x00016868
        /*01dc*/ 	.short	0x0100
        /*01de*/ 	.byte	0x08
	.zero		1


	//   ....[17]....
        /*01e0*/ 	.word	0x00000590
        /*01e4*/ 	.word	0x000000ff
        /*01e8*/ 	.word	0x00016888
        /*01ec*/ 	.short	0x0100
        /*01ee*/ 	.byte	0x08
	.zero		1


	//   ....[18]....
        /*01f0*/ 	.word	0x000006c0
        /*01f4*/ 	.word	0x00000003
        /*01f8*/ 	.word	0x00016848
        /*01fc*/ 	.short	0x010a
        /*01fe*/ 	.byte	0x3f
	.zero		1


	//   ....[19]....
        /*0200*/ 	.word	0x00000b20
        /*0204*/ 	.word	0x00000003
        /*0208*/ 	.word	0x00016820
        /*020c*/ 	.short	0x010a
        /*020e*/ 	.byte	0x3f
	.zero		1


	//   ....[20]....
        /*0210*/ 	.word	0x00000e50
        /*0214*/ 	.word	0x00000000
        /*0218*/ 	.word	0x00016820
        /*021c*/ 	.short	0x010a
        /*021e*/ 	.byte	0x3f
	.zero		1


	//   ....[21]....
        /*0220*/ 	.word	0x00001230
        /*0224*/ 	.word	0x00000002
        /*0228*/ 	.word	0x00016820
        /*022c*/ 	.short	0x010a
        /*022e*/ 	.byte	0x3f
	.zero		1


	//   ....[22]....
        /*0230*/ 	.word	0x00001580
        /*0234*/ 	.word	0x00000003
        /*0238*/ 	.word	0x00016820
        /*023c*/ 	.short	0x010a
        /*023e*/ 	.byte	0x3f
	.zero		1


	//   ....[23]....
        /*0240*/ 	.word	0x00001970
        /*0244*/ 	.word	0x00000002
        /*0248*/ 	.word	0x00016840
        /*024c*/ 	.short	0x010a
        /*024e*/ 	.byte	0x3f
	.zero		1


	//   ....[24]....
        /*0250*/ 	.word	0x00001990
        /*0254*/ 	.word	0x00000002
        /*0258*/ 	.word	0x00016800
        /*025c*/ 	.short	0x010a
        /*025e*/ 	.byte	0x3f
	.zero		1


	//   ....[25]....
        /*0260*/ 	.word	0x000031e0
        /*0264*/ 	.word	0x00000002
        /*0268*/ 	.word	0x00016808
        /*026c*/ 	.short	0x010a
        /*026e*/ 	.byte	0x3f
	.zero		1


	//   ....[26]....
        /*0270*/ 	.word	0x00004e40
        /*0274*/ 	.word	0x0000000e
        /*0278*/ 	.word	0x00000000
        /*027c*/ 	.short	0x0101
        /*027e*/ 	.byte	0x3f
	.zero		1


	//   ....[27]....
        /*0280*/ 	.word	0x00004ef0
        /*0284*/ 	.word	0x00000009
        /*0288*/ 	.word	0x00016800
        /*028c*/ 	.short	0x010a
        /*028e*/ 	.byte	0x3f
	.zero		1


	//   ....[28]....
        /*0290*/ 	.word	0x00005210
        /*0294*/ 	.word	0x00000000
        /*0298*/ 	.word	0x00016820
        /*029c*/ 	.short	0x010a
        /*029e*/ 	.byte	0x3f
	.zero		1


	//   ....[29]....
        /*02a0*/ 	.word	0x00005a70
        /*02a4*/ 	.word	0x00000084
        /*02a8*/ 	.word	0x00000000
        /*02ac*/ 	.short	0x0101
        /*02ae*/ 	.byte	0x3f
	.zero		1


	//   ....[30]....
        /*02b0*/ 	.word	0x00005a80
        /*02b4*/ 	.word	0x00000086
        /*02b8*/ 	.word	0x00016800
        /*02bc*/ 	.short	0x010a
        /*02be*/ 	.byte	0x3f
	.zero		1


	//   ....[31]....
        /*02c0*/ 	.word	0x00008a90
        /*02c4*/ 	.word	0x0000000e
        /*02c8*/ 	.word	0x00000000
        /*02cc*/ 	.short	0x0101
        /*02ce*/ 	.byte	0x3f
	.zero		1


	//   ....[32]....
        /*02d0*/ 	.word	0x00008b10
        /*02d4*/ 	.word	0x0000000e
        /*02d8*/ 	.word	0x00016820
        /*02dc*/ 	.short	0x010a
        /*02de*/ 	.byte	0x3f
	.zero		1


	//   ....[33]....
        /*02e0*/ 	.word	0x0000a7f0
        /*02e4*/ 	.word	0x00000003
        /*02e8*/ 	.word	0x00016848
        /*02ec*/ 	.short	0x010a
        /*02ee*/ 	.byte	0x3f
	.zero		1


	//   ....[34]....
        /*02f0*/ 	.word	0x0000a840
        /*02f4*/ 	.word	0x00000003
        /*02f8*/ 	.word	0x00016820
        /*02fc*/ 	.short	0x010a
        /*02fe*/ 	.byte	0x3f
	.zero		1


	//   ....[35]....
        /*0300*/ 	.word	0x0000a890
        /*0304*/ 	.word	0x00000000
        /*0308*/ 	.word	0x00016820
        /*030c*/ 	.short	0x010a
        /*030e*/ 	.byte	0x3f
	.zero		1


	//   ....[36]....
        /*0310*/ 	.word	0x0000a8e0
        /*0314*/ 	.word	0x00000002
        /*0318*/ 	.word	0x00016820
        /*031c*/ 	.short	0x010a
        /*031e*/ 	.byte	0x3f
	.zero		1


	//   ....[37]....
        /*0320*/ 	.word	0x0000a930
        /*0324*/ 	.word	0x00000003
        /*0328*/ 	.word	0x00016820
        /*032c*/ 	.short	0x010a
        /*032e*/ 	.byte	0x3f
	.zero		1


	//   ....[38]....
        /*0330*/ 	.word	0x0000a980
        /*0334*/ 	.word	0x00000002
        /*0338*/ 	.word	0x00016840
        /*033c*/ 	.short	0x010a
        /*033e*/ 	.byte	0x3f
	.zero		1


	//   ....[39]....
        /*0340*/ 	.word	0x0000a9d0
        /*0344*/ 	.word	0x00000002
        /*0348*/ 	.word	0x00016800
        /*034c*/ 	.short	0x010a
        /*034e*/ 	.byte	0x3f
	.zero		1


	//   ....[40]....
        /*0350*/ 	.word	0x0000aa20
        /*0354*/ 	.word	0x00000002
        /*0358*/ 	.word	0x00016808
        /*035c*/ 	.short	0x010a
        /*035e*/ 	.byte	0x3f
	.zero		1


	//   ....[41]....
        /*0360*/ 	.word	0x0000aa70
        /*0364*/ 	.word	0x00000009
        /*0368*/ 	.word	0x00016800
        /*036c*/ 	.short	0x010a
        /*036e*/ 	.byte	0x3f
	.zero		1


	//   ....[42]....
        /*0370*/ 	.word	0x0000aac0
        /*0374*/ 	.word	0x00000000
        /*0378*/ 	.word	0x00016820
        /*037c*/ 	.short	0x010a
        /*037e*/ 	.byte	0x3f
	.zero		1


	//   ....[43]....
        /*0380*/ 	.word	0x0000ab10
        /*0384*/ 	.word	0x00000086
        /*0388*/ 	.word	0x00016800
        /*038c*/ 	.short	0x010a
        /*038e*/ 	.byte	0x3f
	.zero		1


	//   ....[44]....
        /*0390*/ 	.word	0x0000ab60
        /*0394*/ 	.word	0x0000000e
        /*0398*/ 	.word	0x00016820
        /*039c*/ 	.short	0x010a
        /*039e*/ 	.byte	0x3f
	.zero		1


	//----- nvinfo : EIATTR_NUM_MBARRIERS
	.align		4
.L_36:
        /*03a0*/ 	.byte	0x03, 0x38
        /*03a2*/ 	.short	0x0012


	//----- nvinfo : EIATTR_EXIT_INSTR_OFFSETS
	.align		4
        /*03a4*/ 	.byte	0x04, 0x1c
        /*03a6*/ 	.short	(.L_38 - .L_37)


	//   ....[0]....
.L_37:
        /*03a8*/ 	.word	0x0000a7e0


	//----- nvinfo : EIATTR_MAX_THREADS
	.align		4
.L_38:
        /*03ac*/ 	.byte	0x04, 0x05
        /*03ae*/ 	.short	(.L_40 - .L_39)
.L_39:
        /*03b0*/ 	.word	0x00000080
        /*03b4*/ 	.word	0x00000001
        /*03b8*/ 	.word	0x00000001


	//----- nvinfo : EIATTR_CRS_STACK_SIZE
	.align		4
.L_40:
        /*03bc*/ 	.byte	0x04, 0x1e
        /*03be*/ 	.short	(.L_42 - .L_41)
.L_41:
        /*03c0*/ 	.word	0x00000000


	//----- nvinfo : EIATTR_CBANK_PARAM_SIZE
	.align		4
.L_42:
        /*03c4*/ 	.byte	0x03, 0x19
        /*03c6*/ 	.short	0x0870


	//----- nvinfo : EIATTR_PARAM_CBANK
	.align		4
        /*03c8*/ 	.byte	0x04, 0x0a
        /*03ca*/ 	.short	(.L_44 - .L_43)
	.align		4
.L_43:
        /*03cc*/ 	.word	index@(.nv.constant0._ZN7cutlass13device_kernelINS_4fmha6kernel13FmhaKernelTmaINS1_10collective15FmhaMainloopTmaINS_10bfloat16_tEfN4cute5tupleIJNS7_1CILi64EEENS9_ILi128EEENS9_ILi80EEEEEENS4_13DefaultFusionEJEEENS4_15FmhaFwdEpilogueIS6_fNS8_IJSA_SC_SB_EEEEEJEEEEEvNT_6ParamsE)
        /*03d0*/ 	.short	0x0210
        /*03d2*/ 	.short	0x0870


	//----- nvinfo : EIATTR_SW_WAR
	.align		4
.L_44:
        /*03d4*/ 	.byte	0x04, 0x36
        /*03d6*/ 	.short	(.L_46 - .L_45)
.L_45:
        /*03d8*/ 	.word	0x00000008
.L_46:


//--------------------- .nv.callgraph             --------------------------
	.section	.nv.callgraph,"",@"SHT_CUDA_CALLGRAPH"
	.align	4
	.sectionentsize	8
	.align		4
        /*0000*/ 	.word	0x00000000
	.align		4
        /*0004*/ 	.word	0xffffffff
	.align		4
        /*0008*/ 	.word	index@(_ZN7cutlass13device_kernelINS_4fmha6kernel13FmhaKernelTmaINS1_10collective15FmhaMainloopTmaINS_10bfloat16_tEfN4cute5tupleIJNS7_1CILi64EEENS9_ILi128EEENS9_ILi80EEEEEENS4_13DefaultFusionEJEEENS4_15FmhaFwdEpilogueIS6_fNS8_IJSA_SC_SB_EEEEEJEEEEEvNT_6ParamsE)
	.align		4
        /*000c*/ 	.word	index@(__assertfail)
	.align		4
        /*0010*/ 	.word	0x00000000
	.align		4
        /*0014*/ 	.word	0xfffffffe
	.align		4
        /*0018*/ 	.word	0x00000000
	.align		4
        /*001c*/ 	.word	0xfffffffd
	.align		4
        /*0020*/ 	.word	0x00000000
	.align		4
        /*0024*/ 	.word	0xfffffffc


//--------------------- .nv.constant4             --------------------------
	.section	.nv.constant4,"a",@progbits
	.align	8
	.align		8
.nv.constant4:
        /*0000*/ 	.dword	__assertfail
	.align		8
        /*0008*/ 	.dword	__unnamed_1
	.align		8
        /*0010*/ 	.dword	__unnamed_2
	.align		8
        /*0018*/ 	.dword	_ZN39_INTERNAL_c25ccb03_4_k_cu_a4462f58_27914cuda3std3__45__cpo5beginE
	.align		8
        /*0020*/ 	.dword	_ZN39_INTERNAL_c25ccb03_4_k_cu_a4462f58_27914cuda3std3__45__cpo3endE
	.align		8
        /*0028*/ 	.dword	_ZN39_INTERNAL_c25ccb03_4_k_cu_a4462f58_27914cuda3std3__45__cpo6cbeginE
	.align		8
        /*0030*/ 	.dword	_ZN39_INTERNAL_c25ccb03_4_k_cu_a4462f58_27914cuda3std3__45__cpo4cendE
	.align		8
        /*0038*/ 	.dword	_ZN39_INTERNAL_c25ccb03_4_k_cu_a4462f58_27914cuda3std3__441_GLOBAL__N__c25ccb03_4_k_cu_a4462f58_27916ignoreE
	.align		8
        /*0040*/ 	.dword	_ZN39_INTERNAL_c25ccb03_4_k_cu_a4462f58_27914cuda3std3__419piecewise_constructE
	.align		8
        /*0048*/ 	.dword	_ZN39_INTERNAL_c25ccb03_4_k_cu_a4462f58_27914cuda3std3__48in_placeE
	.align		8
        /*0050*/ 	.dword	_ZN39_INTERNAL_c25ccb03_4_k_cu_a4462f58_27914cuda3std6ranges3__45__cpo4swapE
	.align		8
        /*0058*/ 	.dword	_ZN39_INTERNAL_c25ccb03_4_k_cu_a4462f58_27914cuda3std6ranges3__45__cpo9iter_moveE
	.align		8
        /*0060*/ 	.dword	_ZN39_INTERNAL_c25ccb03_4_k_cu_a4462f58_27914cute7productE
	.align		8
        /*0068*/ 	.dword	_ZN39_INTERNAL_c25ccb03_4_k_cu_a4462f58_27914cute1_E
	.align		8
        /*0070*/ 	.dword	$str$23
	.align		8
        /*0078*/ 	.dword	$str$24


//--------------------- .text._ZN7cutlass13device_kernelINS_4fmha6kernel13FmhaKernelTmaINS1_10collective15FmhaMainloopTmaINS_10bfloat16_tEfN4cute5tupleIJNS7_1CILi64EEENS9_ILi128EEENS9_ILi80EEEEEENS4_13DefaultFusionEJEEENS4_15FmhaFwdEpilogueIS6_fNS8_IJSA_SC_SB_EEEEEJEEEEEvNT_6ParamsE --------------------------
	.section	.text._ZN7cutlass13device_kernelINS_4fmha6kernel13FmhaKernelTmaINS1_10collective15FmhaMainloopTmaINS_10bfloat16_tEfN4cute5tupleIJNS7_1CILi64EEENS9_ILi128EEENS9_ILi80EEEEEENS4_13DefaultFusionEJEEENS4_15FmhaFwdEpilogueIS6_fNS8_IJSA_SC_SB_EEEEEJEEEEEvNT_6ParamsE,"ax",@progbits
	.align	128
.text._ZN7cutlass13device_kernelINS_4fmha6kernel13FmhaKernelTmaINS1_10collective15FmhaMainloopTmaINS_10bfloat16_tEfN4cute5tupleIJNS7_1CILi64EEENS9_ILi128EEENS9_ILi80EEEEEENS4_13DefaultFusionEJEEENS4_15FmhaFwdEpilogueIS6_fNS8_IJSA_SC_SB_EEEEEJEEEEEvNT_6ParamsE:
        .type           _ZN7cutlass13device_kernelINS_4fmha6kernel13FmhaKernelTmaINS1_10collective15FmhaMainloopTmaINS_10bfloat16_tEfN4cute5tupleIJNS7_1CILi64EEENS9_ILi128EEENS9_ILi80EEEEEENS4_13DefaultFusionEJEEENS4_15FmhaFwdEpilogueIS6_fNS8_IJSA_SC_SB_EEEEEJEEEEEvNT_6ParamsE,@function
        .size           _ZN7cutlass13device_kernelINS_4fmha6kernel13FmhaKernelTmaINS1_10collective15FmhaMainloopTmaINS_10bfloat16_tEfN4cute5tupleIJNS7_1CILi64EEENS9_ILi128EEENS9_ILi80EEEEEENS4_13DefaultFusionEJEEENS4_15FmhaFwdEpilogueIS6_fNS8_IJSA_SC_SB_EEEEEJEEEEEvNT_6ParamsE,(.L_x_82 - _ZN7cutlass13device_kernelINS_4fmha6kernel13FmhaKernelTmaINS1_10collective15FmhaMainloopTmaINS_10bfloat16_tEfN4cute5tupleIJNS7_1CILi64EEENS9_ILi128EEENS9_ILi80EEEEEENS4_13DefaultFusionEJEEENS4_15FmhaFwdEpilogueIS6_fNS8_IJSA_SC_SB_EEEEEJEEEEEvNT_6ParamsE)
        .other          _ZN7cutlass13device_kernelINS_4fmha6kernel13FmhaKernelTmaINS1_10collective15FmhaMainloopTmaINS_10bfloat16_tEfN4cute5tupleIJNS7_1CILi64EEENS9_ILi128EEENS9_ILi80EEEEEENS4_13DefaultFusionEJEEENS4_15FmhaFwdEpilogueIS6_fNS8_IJSA_SC_SB_EEEEEJEEEEEvNT_6ParamsE,@"STO_CUDA_ENTRY STV_DEFAULT"
_ZN7cutlass13device_kernelINS_4fmha6kernel13FmhaKernelTmaINS1_10collective15FmhaMainloopTmaINS_10bfloat16_tEfN4cute5tupleIJNS7_1CILi64EEENS9_ILi128EEENS9_ILi80EEEEEENS4_13DefaultFusionEJEEENS4_15FmhaFwdEpilogueIS6_fNS8_IJSA_SC_SB_EEEEEJEEEEEvNT_6ParamsE:
[----:B------:R-:W1:Y:S01]  /*0000*/  LDC R1, c[0x0][0x28] ;  /* 0x00000a00ff017b82 */ /* 0x000e620000000800 */
[----:B------:R-:W2:Y:S01]  /*0010*/  S2R R17, SR_TID.X ;  /* 0x0000000000117919 */ /* 0x000ea20000002100 */
[----:B------:R-:W-:Y:S01]  /*0020*/  ELECT P0, URZ, PT ;  /* 0x00000000003f782f */ /* 0x000fe20003800000 */
[----:B------:R-:W-:Y:S01]  /*0030*/  BSSY B0, `(.L_x_0) ;  /* 0x0000010000007945 */ /* 0x000fe20003800000 */
[----:B--2---:R-:W-:-:S05]  /*0040*/  SHF.R.U32.HI R8, RZ, 0x5, R17 ;  /* 0x00000005ff087819 */ /* 0x004fca0000011611 */
[----:B------:R-:W2:Y:S02]  /*0050*/  SHFL.IDX PT, R0, R8, RZ, 0x1f ;  /* 0x00001fff08007589 */ /* 0x000ea400000e0000 */
[----:B--2---:R-:W-:-:S13]  /*0060*/  ISETP.NE.OR P0, PT, R0, RZ, !P0 ;  /* 0x000000ff0000720c */ /* 0x004fda0004705670 */
[----:B-1----:R-:W-:Y:S05]  /*0070*/  @P0 BRA `(.L_x_1) ;  /* 0x00000000002c0947 */ /* 0x002fea0003800000 */
[----:B------:R-:W-:Y:S02]  /*0080*/  ULDC.64 UR4, c[0x0][0x198] ;  /* 0x0000660000047ab9 */ /* 0x000fe40000000a00 */
[----:B------:R-:W-:Y:S02]  /*0090*/  UIADD3 UR6, UP0, UR4, 0xf0, URZ ;  /* 0x000000f004067890 */ /* 0x000fe4000ff1e03f */
[----:B------:R-:W-:Y:S02]  /*00a0*/  UIADD3 UR8, UP1, UR4, 0x1f0, URZ ;  /* 0x000001f004087890 */ /* 0x000fe4000ff3e03f */
[----:B------:R-:W-:Y:S02]  /*00b0*/  UIADD3 UR4, UP2, UR4, 0x2f0, URZ ;  /* 0x000002f004047890 */ /* 0x000fe4000ff5e03f */
[----:B------:R-:W-:Y:S02]  /*00c0*/  UIADD3.X UR7, URZ, UR5, URZ, UP0, !UPT ;  /* 0x000000053f077290 */ /* 0x000fe400087fe43f */
[----:B------:R-:W-:-:S02]  /*00d0*/  UIADD3.X UR9, URZ, UR5, URZ, UP1, !UPT ;  /* 0x000000053f097290 */ /* 0x000fc40008ffe43f */
[----:B------:R-:W-:-:S05]  /*00e0*/  UIADD3.X UR5, URZ, UR5, URZ, UP2, !UPT ;  /* 0x000000053f057290 */ /* 0x000fca00097fe43f */
[----:B------:R1:W-:Y:S02]  /*00f0*/  UTMACCTL.PF [UR6] ;  /* 0x00000000060079b9 */ /* 0x0003e40008040000 */
[----:B------:R1:W-:Y:S02]  /*0100*/  UTMACCTL.PF [UR8] ;  /* 0x00000000080079b9 */ /* 0x0003e40008040000 */
[----:B------:R1:W-:Y:S02]  /*0110*/  UTMACCTL.PF [UR4] ;  /* 0x00000000040079b9 */ /* 0x0003e40008040000 */
[----:B-1----:R-:W-:Y:S01]  /*0120*/  NOP ;  /* 0x0000000000007918 */ /* 0x002fe20000000000 */
.L_x_1:
[----:B------:R-:W-:Y:S05]  /*0130*/  BSYNC B0 ;  /* 0x0000000000007941 */ /* 0x000fea0003800000 */
.L_x_0:
[----:B------:R-:W1:Y:S02]  /*0140*/  SHFL.IDX PT, R0, R8, RZ, 0x1f ;  /* 0x00001fff08007589 */ /* 0x000e6400000e0000 */
[----:B-1----:R-:W-:-:S13]  /*0150*/  ISETP.NE.AND P0, PT, R0, RZ, PT ;  /* 0x000000ff0000720c */ /* 0x002fda0003f05270 */
[----:B------:R-:W-:Y:S05]  /*0160*/  @P0 BRA `(.L_x_2) ;  /* 0x0000000000400947 */ /* 0x000fea0003800000 */
[----:B------:R-:W1:Y:S01]  /*0170*/  S2UR UR8, SR_CgaCtaId ;  /* 0x00000000000879c3 */ /* 0x000e620000008800 */
[----:B------:R-:W-:Y:S01]  /*0180*/  UMOV UR4, 0x400 ;  /* 0x0000040000047882 */ /* 0x000fe20000000000 */
[----:B------:R-:W-:Y:S01]  /*0190*/  UMOV UR5, 0x1 ;  /* 0x0000000100057882 */ /* 0x000fe20000000000 */
[----:B------:R-:W-:Y:S01]  /*01a0*/  UMOV UR6, 0x80 ;  /* 0x0000008000067882 */ /* 0x000fe20000000000 */
[----:B------:R-:W-:Y:S01]  /*01b0*/  ELECT P0, URZ, PT ;  /* 0x00000000003f782f */ /* 0x000fe20003800000 */
[----:B------:R-:W-:-:S04]  /*01c0*/  UIADD3 UR6, -UR6, 0x100000, URZ ;  /* 0x0010000006067890 */ /* 0x000fc8000fffe13f */
[----:B------:R-:W-:Y:S02]  /*01d0*/  USHF.L.U32 UR7, UR6, 0xb, URZ ;  /* 0x0000000b06077899 */ /* 0x000fe4000800063f */
[----:B------:R-:W-:Y:S02]  /*01e0*/  USHF.L.U32 UR6, UR6, 0x1, URZ ;  /* 0x0000000106067899 */ /* 0x000fe4000800063f */
[----:B-1----:R-:W-:Y:S02]  /*01f0*/  ULEA UR8, UR8, UR4, 0x18 ;  /* 0x0000000408087291 */ /* 0x002fe4000f8ec03f */
[----:B------:R-:W-:-:S04]  /*0200*/  UIADD3 UR4, -UR5, 0x100000, URZ ;  /* 0x0010000005047890 */ /* 0x000fc8000fffe13f */
[----:B------:R-:W-:Y:S02]  /*0210*/  USHF.L.U32 UR5, UR4, 0xb, URZ ;  /* 0x0000000b04057899 */ /* 0x000fe4000800063f */
[----:B------:R-:W-:Y:S01]  /*0220*/  USHF.L.U32 UR4, UR4, 0x1, URZ ;  /* 0x0000000104047899 */ /* 0x000fe2000800063f */
[----:B------:R-:W1:Y:S11]  /*0230*/  FENCE.VIEW.ASYNC.S ;  /* 0x00000000000073c6 */ /* 0x000e760000000000 */
[----:B-1----:R1:W2:Y:S01]  /*0240*/  SYNCS.EXCH.64 URZ, [UR8+0x16840], UR4 ;  /* 0x01684004083f75b2 */ /* 0x0022a20008000100 */
[----:B------:R1:W3:Y:S01]  /*0250*/  SYNCS.EXCH.64 URZ, [UR8+0x16848], UR6 ;  /* 0x01684806083f75b2 */ /* 0x0002e20008000100 */
[----:B------:R-:W-:Y:S01]  /*0260*/  NOP ;  /* 0x0000000000007918 */ /* 0x000fe20000000000 */
.L_x_2:
[----:B------:R-:W4:Y:S01]  /*0270*/  SHFL.IDX PT, R0, R8, RZ, 0x1f ;  /* 0x00001fff08007589 */ /* 0x000f2200000e0000 */
[----:B------:R-:W-:Y:S01]  /*0280*/  NOP ;  /* 0x0000000000007918 */ /* 0x000fe20000000000 */
[----:B----4-:R-:W-:-:S13]  /*0290*/  ISETP.NE.AND P0, PT, R0, RZ, PT ;  /* 0x000000ff0000720c */ /* 0x010fda0003f05270 */
[----:B------:R-:W-:Y:S05]  /*02a0*/  @P0 BRA `(.L_x_3) ;  /* 0x0000000000580947 */ /* 0x000fea0003800000 */
[----:B-1----:R-:W1:Y:S01]  /*02b0*/  S2UR UR5, SR_CgaCtaId ;  /* 0x00000000000579c3 */ /* 0x002e620000008800 */
[----:B------:R-:W-:Y:S01]  /*02c0*/  UMOV UR4, 0x400 ;  /* 0x0000040000047882 */ /* 0x000fe20000000000 */
[----:B------:R-:W-:Y:S01]  /*02d0*/  UMOV UR6, 0x1 ;  /* 0x0000000100067882 */ /* 0x000fe20000000000 */
[----:B------:R-:W-:Y:S01]  /*02e0*/  UMOV UR7, 0x80 ;  /* 0x0000008000077882 */ /* 0x000fe20000000000 */
[----:B------:R-:W-:Y:S01]  /*02f0*/  ELECT P0, URZ, PT ;  /* 0x00000000003f782f */ /* 0x000fe20003800000 */
[----:B-1----:R-:W-:Y:S02]  /*0300*/  ULEA UR8, UR5, UR4, 0x18 ;  /* 0x0000000405087291 */ /* 0x002fe4000f8ec03f */
[----:B------:R-:W-:-:S04]  /*0310*/  UIADD3 UR4, -UR6, 0x100000, URZ ;  /* 0x0010000006047890 */ /* 0x000fc8000fffe13f */
[----:B------:R-:W-:Y:S02]  /*0320*/  USHF.L.U32 UR5, UR4, 0xb, URZ ;  /* 0x0000000b04057899 */ /* 0x000fe4000800063f */
[----:B------:R-:W-:Y:S02]  /*0330*/  USHF.L.U32 UR4, UR4, 0x1, URZ ;  /* 0x0000000104047899 */ /* 0x000fe4000800063f */
[----:B------:R-:W-:-:S04]  /*0340*/  UIADD3 UR6, -UR7, 0x100000, URZ ;  /* 0x0010000007067890 */ /* 0x000fc8000fffe13f */
[----:B------:R-:W-:Y:S02]  /*0350*/  USHF.L.U32 UR7, UR6, 0xb, URZ ;  /* 0x0000000b06077899 */ /* 0x000fe4000800063f */
[----:B------:R-:W-:Y:S01]  /*0360*/  USHF.L.U32 UR6, UR6, 0x1, URZ ;  /* 0x0000000106067899 */ /* 0x000fe2000800063f */
[----:B------:R-:W1:Y:S03]  /*0370*/  FENCE.VIEW.ASYNC.S ;  /* 0x00000000000073c6 */ /* 0x000e660000000000 */
[----:B-1----:R4:W1:Y:S08]  /*0380*/  SYNCS.EXCH.64 URZ, [UR8+0x16800], UR4 ;  /* 0x01680004083f75b2 */ /* 0x0028700008000100 */
[----:B------:R4:W1:Y:S01]  /*0390*/  SYNCS.EXCH.64 URZ, [UR8+0x16820], UR6 ;  /* 0x01682006083f75b2 */ /* 0x0008620008000100 */
[----:B------:R4:W1:Y:S01]  /*03a0*/  SYNCS.EXCH.64 URZ, [UR8+0x16808], UR4 ;  /* 0x01680804083f75b2 */ /* 0x0008620008000100 */
[----:B------:R4:W1:Y:S01]  /*03b0*/  SYNCS.EXCH.64 URZ, [UR8+0x16828], UR6 ;  /* 0x01682806083f75b2 */ /* 0x0008620008000100 */
[----:B------:R4:W1:Y:S01]  /*03c0*/  SYNCS.EXCH.64 URZ, [UR8+0x16810], UR4 ;  /* 0x01681004083f75b2 */ /* 0x0008620008000100 */
[----:B------:R4:W1:Y:S01]  /*03d0*/  SYNCS.EXCH.64 URZ, [UR8+0x16830], UR6 ;  /* 0x01683006083f75b2 */ /* 0x0008620008000100 */
[----:B------:R4:W1:Y:S01]  /*03e0*/  SYNCS.EXCH.64 URZ, [UR8+0x16818], UR4 ;  /* 0x01681804083f75b2 */ /* 0x0008620008000100 */
[----:B------:R4:W1:Y:S02]  /*03f0*/  SYNCS.EXCH.64 URZ, [UR8+0x16838], UR6 ;  /* 0x01683806083f75b2 */ /* 0x0008640008000100 */
[----:B----4-:R-:W-:Y:S01]  /*0400*/  NOP ;  /* 0x0000000000007918 */ /* 0x010fe20000000000 */
.L_x_3:
        /* <DEDUP_REMOVED lines=26> */
.L_x_4:
[----:B------:R-:W4:Y:S01]  /*05b0*/  SHFL.IDX PT, R8, R8, RZ, 0x1f ;  /* 0x00001fff08087589 */ /* 0x000f2200000e0000 */
[----:B------:R-:W-:Y:S01]  /*05c0*/  ELECT P0, URZ, PT ;  /* 0x00000000003f782f */ /* 0x000fe20003800000 */
[----:B------:R-:W-:Y:S01]  /*05d0*/  NOP ;  /* 0x0000000000007918 */ /* 0x000fe20000000000 */
[----:B------:R-:W4:Y:S01]  /*05e0*/  S2UR UR44, SR_CTAID.Y ;  /* 0x00000000002c79c3 */ /* 0x000f220000002600 */
[----:B------:R-:W-:Y:S01]  /*05f0*/  BSSY B0, `(.L_x_5) ;  /* 0x000003d000007945 */ /* 0x000fe20003800000 */
[----:B------:R-:W-:Y:S02]  /*0600*/  MOV R7, RZ ;  /* 0x000000ff00077202 */ /* 0x000fe40000000f00 */
[----:B------:R-:W-:-:S04]  /*0610*/  LOP3.LUT R16, R17, 0x7f, RZ, 0xc0, !PT ;  /* 0x0000007f11107812 */ /* 0x000fc800078ec0ff */
[----:B------:R-:W4:Y:S08]  /*0620*/  S2UR UR45, SR_CTAID.Z ;  /* 0x00000000002d79c3 */ /* 0x000f300000002700 */
[----:B-123--:R-:W-:Y:S01]  /*0630*/  BAR.SYNC.DEFER_BLOCKING 0x0 ;  /* 0x0000000000007b1d */ /* 0x00efe20000010000 */
[----:B----4-:R-:W-:-:S13]  /*0640*/  ISETP.EQ.AND P1, PT, R8, RZ, P0 ;  /* 0x000000ff0800720c */ /* 0x010fda0000722270 */
[----:B------:R-:W-:Y:S05]  /*0650*/  @!P1 BRA `(.L_x_6) ;  /* 0x0000000000d89947 */ /* 0x000fea0003800000 */
[----:B------:R-:W1:Y:S01]  /*0660*/  S2R R3, SR_CgaCtaId ;  /* 0x0000000000037919 */ /* 0x000e620000008800 */
[----:B------:R-:W-:Y:S01]  /*0670*/  MOV R0, 0x400 ;  /* 0x0000040000007802 */ /* 0x000fe20000000f00 */
[----:B------:R-:W-:Y:S01]  /*0680*/  IMAD.MOV.U32 R2, RZ, RZ, 0x1 ;  /* 0x00000001ff027424 */ /* 0x000fe200078e00ff */
[----:B------:R-:W-:Y:S02]  /*0690*/  ISETP.NE.AND P3, PT, R16, RZ, PT ;  /* 0x000000ff1000720c */ /* 0x000fe40003f65270 */
[----:B-1----:R-:W-:Y:S02]  /*06a0*/  LEA R3, R3, R0, 0x18 ;  /* 0x0000000003037211 */ /* 0x002fe400078ec0ff */
[----:B------:R-:W-:-:S04]  /*06b0*/  SHF.L.U32 R0, R2, 0x1f, RZ ;  /* 0x0000001f02007819 */ /* 0x000fc800000006ff */
[----:B------:R-:W1:Y:S02]  /*06c0*/  SYNCS.PHASECHK.TRANS64.TRYWAIT P2, [R3+URZ+0x16848], R0 ;  /* 0x01684800030075a7 */ /* 0x000e64000804017f */
[----:B-1----:R-:W-:Y:S05]  /*06d0*/  @!P2 BRA `(.L_x_7) ;  /* 0x000000a00044a947 */ /* 0x002fea0003800000 */
.L_x_65:
[----:B------:R-:W-:Y:S05]  /*06e0*/  @P3 BRA `(.L_x_8) ;  /* 0x0000000000143947 */ /* 0x000fea0003800000 */
[----:B------:R-:W-:Y:S02]  /*06f0*/  LOP3.LUT P2, RZ, R17, 0x1f, RZ, 0xc0, !PT ;  /* 0x0000001f11ff7812 */ /* 0x000fe4000784c0ff */
[----:B-1----:R-:W-:-:S04]  /*0700*/  MOV R0, 0x2800 ;  /* 0x0000280000007802 */ /* 0x002fc80000000f00 */
[----:B------:R2:W-:Y:S07]  /*0710*/  SYNCS.ARRIVE.TRANS64 RZ, [R3+URZ+0x16840], R0 ;  /* 0x0168400003ff79a7 */ /* 0x0005ee000800003f */
[----:B------:R-:W-:Y:S05]  /*0720*/  @!P2 BRA `(.L_x_8) ;  /* 0x000000000004a947 */ /* 0x000fea0003800000 */
[----:B------:R-:W-:Y:S01]  /*0730*/  BPT.TRAP 0x1 ;  /* 0x000000040000795c */ /* 0x000fe20000300000 */
.L_x_8:
[----:B------:R-:W3:Y:S01]  /*0740*/  S2UR UR11, SR_CTAID.X ;  /* 0x00000000000b79c3 */ /* 0x000ee20000002500 */
[----:B------:R-:W-:Y:S01]  /*0750*/  R2UR UR8, R3 ;  /* 0x00000000030872ca */ /* 0x000fe200000e0000 */
[----:B------:R-:W-:Y:S01]  /*0760*/  ULDC.64 UR4, c[0x0][0x198] ;  /* 0x0000660000047ab9 */ /* 0x000fe20000000a00 */
[----:B------:R-:W-:Y:S01]  /*0770*/  UMOV UR6, 0x0 ;  /* 0x0000000000067882 */ /* 0x000fe20000000000 */
[----:B------:R-:W-:Y:S01]  /*0780*/  UIADD3 UR4, UP0, UR4, 0xf0, URZ ;  /* 0x000000f004047890 */ /* 0x000fe2000ff1e03f */
[----:B------:R-:W-:Y:S01]  /*0790*/  UMOV UR7, 0x10000000 ;  /* 0x1000000000077882 */ /* 0x000fe20000000000 */
[----:B------:R-:W-:Y:S02]  /*07a0*/  UMOV UR10, URZ ;  /* 0x0000003f000a7c82 */ /* 0x000fe40008000000 */
[----:B------:R-:W-:Y:S01]  /*07b0*/  UIADD3.X UR5, URZ, UR5, URZ, UP0, !UPT ;  /* 0x000000053f057290 */ /* 0x000fe200087fe43f */
[----:B------:R-:W-:Y:S01]  /*07c0*/  UMOV UR12, UR44 ;  /* 0x0000002c000c7c82 */ /* 0x000fe20008000000 */
[----:B------:R-:W-:Y:S01]  /*07d0*/  UMOV UR13, UR45 ;  /* 0x0000002d000d7c82 */ /* 0x000fe20008000000 */
[----:B------:R-:W-:Y:S01]  /*07e0*/  UMOV UR34, 0x10 ;  /* 0x0000001000227882 */ /* 0x000fe20000000000 */
[----:B------:R-:W-:-:S02]  /*07f0*/  UMOV UR36, UR44 ;  /* 0x0000002c00247c82 */ /* 0x000fc40008000000 */
[----:B------:R-:W-:Y:S02]  /*0800*/  UIADD3 UR9, UR8, 0x16840, URZ ;  /* 0x0001684008097890 */ /* 0x000fe4000fffe03f */
[----:B------:R-:W-:Y:S02]  /*0810*/  UIADD3 UR32, UR8, 0x800, URZ ;  /* 0x0000080008207890 */ /* 0x000fe4000fffe03f */
[----:B------:R-:W-:Y:S02]  /*0820*/  UIADD3 UR24, UR8, 0x1000, URZ ;  /* 0x0000100008187890 */ /* 0x000fe4000fffe03f */
[----:B------:R-:W-:Y:S02]  /*0830*/  UIADD3 UR16, UR8, 0x1800, URZ ;  /* 0x0000180008107890 */ /* 0x000fe4000fffe03f */
[----:B------:R-:W-:Y:S02]  /*0840*/  UIADD3 UR40, UR8, 0x2000, URZ ;  /* 0x0000200008287890 */ /* 0x000fe4000fffe03f */
[----:B---3--:R-:W-:Y:S01]  /*0850*/  USHF.L.U32 UR11, UR11, 0x6, URZ ;  /* 0x000000060b0b7899 */ /* 0x008fe2000800063f */
[----:B------:R-:W-:Y:S01]  /*0860*/  UMOV UR37, UR45 ;  /* 0x0000002d00257c82 */ /* 0x000fe20008000000 */
[----:B------:R-:W-:Y:S01]  /*0870*/  UMOV UR33, UR9 ;  /* 0x0000000900217c82 */ /* 0x000fe20008000000 */
[----:B------:R-:W-:Y:S01]  /*0880*/  UMOV UR26, 0x20 ;  /* 0x00000020001a7882 */ /* 0x000fe20000000000 */
[----:B------:R-:W-:Y:S01]  /*0890*/  UMOV UR28, UR44 ;  /* 0x0000002c001c7c82 */ /* 0x000fe20008000000 */
[----:B------:R-:W-:-:S02]  /*08a0*/  UMOV UR29, UR45 ;  /* 0x0000002d001d7c82 */ /* 0x000fc40008000000 */
[----:B------:R-:W-:Y:S01]  /*08b0*/  UMOV UR35, UR11 ;  /* 0x0000000b00237c82 */ /* 0x000fe20008000000 */
[----:B------:R-:W-:Y:S01]  /*08c0*/  UMOV UR25, UR9 ;  /* 0x0000000900197c82 */ /* 0x000fe20008000000 */
[----:B------:R-:W-:Y:S01]  /*08d0*/  UMOV UR27, UR11 ;  /* 0x0000000b001b7c82 */ /* 0x000fe20008000000 */
[----:B------:R3:W-:Y:S01]  /*08e0*/  UTMALDG.4D [UR8], [UR4], desc[UR6] ;  /* 0x00000608040075b4 */ /* 0x0007e20008019000 */
[----:B------:R-:W-:Y:S01]  /*08f0*/  UMOV UR18, 0x30 ;  /* 0x0000003000127882 */ /* 0x000fe20000000000 */
[----:B------:R-:W-:Y:S01]  /*0900*/  UMOV UR20, UR44 ;  /* 0x0000002c00147c82 */ /* 0x000fe20008000000 */
[----:B------:R-:W-:Y:S01]  /*0910*/  UMOV UR21, UR45 ;  /* 0x0000002d00157c82 */ /* 0x000fe20008000000 */
[----:B------:R-:W-:Y:S01]  /*0920*/  UMOV UR17, UR9 ;  /* 0x0000000900117c82 */ /* 0x000fe20008000000 */
[----:B------:R-:W-:Y:S01]  /*0930*/  UMOV UR19, UR11 ;  /* 0x0000000b00137c82 */ /* 0x000fe20008000000 */
[----:B------:R-:W-:Y:S01]  /*0940*/  UMOV UR42, 0x40 ;  /* 0x00000040002a7882 */ /* 0x000fe20000000000 */
[----:B------:R-:W-:Y:S01]  /*0950*/  UMOV UR41, UR9 ;  /* 0x0000000900297c82 */ /* 0x000fe20008000000 */
[----:B------:R3:W-:Y:S01]  /*0960*/  UTMALDG.4D [UR32], [UR4], desc[UR6] ;  /* 0x00000620040075b4 */ /* 0x0007e20008019000 */
[----:B------:R-:W-:Y:S01]  /*0970*/  UMOV UR43, UR11 ;  /* 0x0000000b002b7c82 */ /* 0x000fe20008000000 */
[----:B------:R3:W-:Y:S01]  /*0980*/  UTMALDG.4D [UR24], [UR4], desc[UR6] ;  /* 0x00000618040075b4 */ /* 0x0007e20008019000 */
[----:B------:R3:W-:Y:S01]  /*0990*/  UTMALDG.4D [UR16], [UR4], desc[UR6] ;  /* 0x00000610040075b4 */ /* 0x0007e20008019000 */
[----:B------:R3:W-:Y:S02]  /*09a0*/  UTMALDG.4D [UR40], [UR4], desc[UR6] ;  /* 0x00000628040075b4 */ /* 0x0007e40008019000 */
[----:B---3--:R-:W-:Y:S01]  /*09b0*/  NOP ;  /* 0x0000000000007918 */ /* 0x008fe20000000000 */
.L_x_6:
[----:B------:R-:W-:Y:S05]  /*09c0*/  BSYNC B0 ;  /* 0x0000000000007941 */ /* 0x000fea0003800000 */
.L_x_5:
[----:B------:R-:W1:Y:S01]  /*09d0*/  LDC R128, c[0x0][0x28c] ;  /* 0x0000a300ff807b82 */ /* 0x000e620000000800 */
[----:B------:R-:W-:Y:S01]  /*09e0*/  BSSY B0, `(.L_x_9) ;  /* 0x00000f4000007945 */ /* 0x000fe20003800000 */
[----:B------:R-:W-:Y:S01]  /*09f0*/  MOV R4, 0x1 ;  /* 0x0000000100047802 */ /* 0x000fe20000000f00 */
[----:B------:R-:W-:Y:S02]  /*0a00*/  IMAD.MOV.U32 R5, RZ, RZ, RZ ;  /* 0x000000ffff057224 */ /* 0x000fe400078e00ff */
[----:B-12---:R-:W-:-:S05]  /*0a10*/  VIADD R0, R128, 0x7f ;  /* 0x0000007f80007836 */ /* 0x006fca0000000000 */
[----:B------:R-:W-:-:S04]  /*0a20*/  SHF.R.S32.HI R3, RZ, 0x1f, R0 ;  /* 0x0000001fff037819 */ /* 0x000fc80000011400 */
[----:B------:R-:W-:-:S04]  /*0a30*/  LEA.HI R3, R3, R0, RZ, 0x7 ;  /* 0x0000000003037211 */ /* 0x000fc800078f38ff */
[----:B------:R-:W-:-:S04]  /*0a40*/  SHF.R.S32.HI R18, RZ, 0x7, R3 ;  /* 0x00000007ff127819 */ /* 0x000fc80000011403 */
[----:B------:R-:W-:Y:S01]  /*0a50*/  SHF.L.U32 R6, R18, 0x1, RZ ;  /* 0x0000000112067819 */ /* 0x000fe200000006ff */
[----:B------:R-:W-:Y:S06]  /*0a60*/  @!P1 BRA `(.L_x_10) ;  /* 0x0000000c00ac9947 */ /* 0x000fec0003800000 */
[----:B------:R-:W-:Y:S01]  /*0a70*/  ISETP.GE.AND P1, PT, R128, 0x1, PT ;  /* 0x000000018000780c */ /* 0x000fe20003f26270 */
[----:B------:R-:W-:Y:S01]  /*0a80*/  IMAD.MOV.U32 R7, RZ, RZ, RZ ;  /* 0x000000ffff077224 */ /* 0x000fe200078e00ff */
[----:B------:R-:W-:Y:S02]  /*0a90*/  LOP3.LUT R9, R17, 0x1f, RZ, 0xc0, !PT ;  /* 0x0000001f11097812 */ /* 0x000fe400078ec0ff */
[----:B------:R-:W-:-:S09]  /*0aa0*/  MOV R5, RZ ;  /* 0x000000ff00057202 */ /* 0x000fd20000000f00 */
        /* <DEDUP_REMOVED lines=9> */
.L_x_66:
[----:B------:R-:W-:Y:S01]  /*0b40*/  MOV R5, 0x1 ;  /* 0x0000000100057802 */ /* 0x000fe20000000f00 */
[----:B------:R-:W-:Y:S06]  /*0b50*/  @P2 BRA `(.L_x_13) ;  /* 0x0000000000142947 */ /* 0x000fec0003800000 */
[----:B------:R-:W-:Y:S01]  /*0b60*/  ISETP.NE.AND P1, PT, R9, RZ, PT ;  /* 0x000000ff0900720c */ /* 0x000fe20003f25270 */
[----:B-1----:R-:W-:-:S04]  /*0b70*/  IMAD.MOV.U32 R0, RZ, RZ, 0x5000 ;  /* 0x00005000ff007424 */ /* 0x002fc800078e00ff */
[----:B------:R2:W-:Y:S08]  /*0b80*/  SYNCS.ARRIVE.TRANS64 RZ, [R3+URZ+0x16800], R0 ;  /* 0x0168000003ff79a7 */ /* 0x0005f0000800003f */
[----:B------:R-:W-:Y:S05]  /*0b90*/  @!P1 BRA `(.L_x_13) ;  /* 0x0000000000049947 */ /* 0x000fea0003800000 */
[----:B------:R-:W-:Y:S01]  /*0ba0*/  BPT.TRAP 0x1 ;  /* 0x000000040000795c */ /* 0x000fe20000300000 */
.L_x_13:
[----:B------:R-:W3:Y:S01]  /*0bb0*/  S2R R7, SR_CgaCtaId ;  /* 0x0000000000077919 */ /* 0x000ee20000008800 */
[----:B------:R-:W-:Y:S01]  /*0bc0*/  R2UR UR14, R3 ;  /* 0x00000000030e72ca */ /* 0x000fe200000e0000 */
[----:B------:R-:W-:Y:S01]  /*0bd0*/  ULDC.64 UR4, c[0x0][0x198] ;  /* 0x0000660000047ab9 */ /* 0x000fe20000000a00 */
[----:B------:R-:W-:Y:S01]  /*0be0*/  UMOV UR43, URZ ;  /* 0x0000003f002b7c82 */ /* 0x000fe20008000000 */
[----:B------:R-:W-:Y:S01]  /*0bf0*/  UIADD3 UR4, UP0, UR4, 0x1f0, URZ ;  /* 0x000001f004047890 */ /* 0x000fe2000ff1e03f */
[----:B-12---:R-:W-:Y:S01]  /*0c00*/  MOV R0, 0x400 ;  /* 0x0000040000007802 */ /* 0x006fe20000000f00 */
[----:B------:R-:W-:Y:S01]  /*0c10*/  UMOV UR6, 0x0 ;  /* 0x0000000000067882 */ /* 0x000fe20000000000 */
[----:B------:R-:W-:Y:S01]  /*0c20*/  UMOV UR7, 0x10000000 ;  /* 0x1000000000077882 */ /* 0x000fe20000000000 */
[----:B------:R-:W-:Y:S01]  /*0c30*/  UIADD3.X UR5, URZ, UR5, URZ, UP0, !UPT ;  /* 0x000000053f057290 */ /* 0x000fe200087fe43f */
[----:B------:R-:W-:Y:S01]  /*0c40*/  MOV R3, 0x1 ;  /* 0x0000000100037802 */ /* 0x000fe20000000f00 */
[----:B------:R-:W-:Y:S01]  /*0c50*/  UMOV UR42, URZ ;  /* 0x0000003f002a7c82 */ /* 0x000fe20008000000 */
[----:B------:R-:W-:Y:S01]  /*0c60*/  UMOV UR10, 0x10 ;  /* 0x00000010000a7882 */ /* 0x000fe20000000000 */
[----:B------:R-:W-:Y:S01]  /*0c70*/  UMOV UR12, UR44 ;  /* 0x0000002c000c7c82 */ /* 0x000fe20008000000 */
[----:B------:R-:W-:Y:S01]  /*0c80*/  UMOV UR13, UR45 ;  /* 0x0000002d000d7c82 */ /* 0x000fe20008000000 */
[----:B------:R-:W-:Y:S01]  /*0c90*/  UIADD3 UR40, UR14, 0x2800, URZ ;  /* 0x000028000e287890 */ /* 0x000fe2000fffe03f */
[----:B------:R-:W-:Y:S01]  /*0ca0*/  SHF.L.U32 R3, R3, 0x1f, RZ ;  /* 0x0000001f03037819 */ /* 0x000fe200000006ff */
[----:B------:R-:W-:Y:S01]  /*0cb0*/  UIADD3 UR41, UR14, 0x16800, URZ ;  /* 0x000168000e297890 */ /* 0x000fe2000fffe03f */
[----:B------:R-:W-:Y:S01]  /*0cc0*/  ISETP.NE.AND P2, PT, R16, RZ, PT ;  /* 0x000000ff1000720c */ /* 0x000fe20003f45270 */
[----:B------:R-:W-:Y:S01]  /*0cd0*/  UIADD3 UR8, UR14, 0x3800, URZ ;  /* 0x000038000e087890 */ /* 0x000fe2000fffe03f */
[----:B------:R-:W-:Y:S01]  /*0ce0*/  UMOV UR11, UR43 ;  /* 0x0000002b000b7c82 */ /* 0x000fe20008000000 */
[----:B------:R-:W-:-:S03]  /*0cf0*/  UIADD3 UR24, UR14, 0x4800, URZ ;  /* 0x000048000e187890 */ /* 0x000fc6000fffe03f */
[----:B------:R-:W-:Y:S01]  /*0d00*/  UMOV UR9, UR41 ;  /* 0x0000002900097c82 */ /* 0x000fe20008000000 */
[----:B------:R-:W-:Y:S01]  /*0d10*/  UIADD3 UR16, UR14, 0x5800, URZ ;  /* 0x000058000e107890 */ /* 0x000fe2000fffe03f */
[----:B------:R-:W-:Y:S01]  /*0d20*/  UTMALDG.4D [UR40], [UR4], desc[UR6] ;  /* 0x00000628040075b4 */ /* 0x000fe20008019000 */
[----:B------:R-:W-:Y:S01]  /*0d30*/  UMOV UR26, 0x20 ;  /* 0x00000020001a7882 */ /* 0x000fe20000000000 */
[----:B------:R-:W-:Y:S01]  /*0d40*/  UMOV UR28, UR44 ;  /* 0x0000002c001c7c82 */ /* 0x000fe20008000000 */
[----:B------:R-:W-:Y:S01]  /*0d50*/  UMOV UR29, UR45 ;  /* 0x0000002d001d7c82 */ /* 0x000fe20008000000 */
[----:B------:R-:W-:Y:S01]  /*0d60*/  UMOV UR27, UR43 ;  /* 0x0000002b001b7c82 */ /* 0x000fe20008000000 */
[----:B------:R-:W-:Y:S01]  /*0d70*/  UMOV UR25, UR41 ;  /* 0x0000002900197c82 */ /* 0x000fe20008000000 */
[----:B------:R-:W-:Y:S01]  /*0d80*/  UMOV UR18, 0x30 ;  /* 0x0000003000127882 */ /* 0x000fe20000000000 */
[----:B---3--:R-:W-:Y:S01]  /*0d90*/  LEA R2, R7, R0, 0x18 ;  /* 0x0000000007027211 */ /* 0x008fe200078ec0ff */
[----:B------:R1:W-:Y:S01]  /*0da0*/  UTMALDG.4D [UR8], [UR4], desc[UR6] ;  /* 0x00000608040075b4 */ /* 0x0003e20008019000 */
[----:B------:R-:W-:Y:S01]  /*0db0*/  UMOV UR20, UR44 ;  /* 0x0000002c00147c82 */ /* 0x000fe20008000000 */
[----:B------:R-:W-:Y:S01]  /*0dc0*/  UMOV UR21, UR45 ;  /* 0x0000002d00157c82 */ /* 0x000fe20008000000 */
[----:B------:R-:W-:Y:S01]  /*0dd0*/  UMOV UR19, UR43 ;  /* 0x0000002b00137c82 */ /* 0x000fe20008000000 */
[----:B------:R-:W-:Y:S01]  /*0de0*/  IMAD R0, R5, 0x8, R2 ;  /* 0x0000000805007824 */ /* 0x000fe200078e0202 */
[----:B------:R-:W-:Y:S01]  /*0df0*/  UMOV UR17, UR41 ;  /* 0x0000002900117c82 */ /* 0x000fe20008000000 */
[----:B------:R2:W-:Y:S01]  /*0e00*/  UTMALDG.4D [UR24], [UR4], desc[UR6] ;  /* 0x00000618040075b4 */ /* 0x0005e20008019000 */
[----:B------:R2:W-:Y:S01]  /*0e10*/  UTMALDG.4D [UR16], [UR4], desc[UR6] ;  /* 0x00000610040075b4 */ /* 0x0005e20008019000 */
[----:B-1----:R-:W-:Y:S01]  /*0e20*/  UIADD3 UR8, UR14, 0x6800, URZ ;  /* 0x000068000e087890 */ /* 0x002fe2000fffe03f */
[----:B------:R-:W-:-:S08]  /*0e30*/  UMOV UR10, 0x40 ;  /* 0x00000040000a7882 */ /* 0x000fd00000000000 */
[----:B------:R2:W-:Y:S01]  /*0e40*/  UTMALDG.4D [UR8], [UR4], desc[UR6] ;  /* 0x00000608040075b4 */ /* 0x0005e20008019000 */
[----:B------:R-:W1:Y:S02]  /*0e50*/  SYNCS.PHASECHK.TRANS64.TRYWAIT P1, [R0+URZ+0x16820], R3 ;  /* 0x01682003000075a7 */ /* 0x000e64000802017f */
[----:B-12---:R-:W-:Y:S05]  /*0e60*/  @!P1 BRA `(.L_x_14) ;  /* 0x0000009800889947 */ /* 0x006fea0003800000 */
.L_x_67:
[----:B------:R-:W-:Y:S01]  /*0e70*/  MOV R7, 0x1 ;  /* 0x0000000100077802 */ /* 0x000fe20000000f00 */
[----:B------:R-:W-:Y:S06]  /*0e80*/  @P2 BRA `(.L_x_15) ;  /* 0x0000000000142947 */ /* 0x000fec0003800000 */
[----:B------:R-:W-:Y:S01]  /*0e90*/  ISETP.NE.AND P1, PT, R9, RZ, PT ;  /* 0x000000ff0900720c */ /* 0x000fe20003f25270 */
[----:B-1----:R-:W-:-:S04]  /*0ea0*/  IMAD.MOV.U32 R3, RZ, RZ, 0x5000 ;  /* 0x00005000ff037424 */ /* 0x002fc800078e00ff */
[----:B------:R2:W-:Y:S08]  /*0eb0*/  SYNCS.ARRIVE.TRANS64 RZ, [R0+URZ+0x16800], R3 ;  /* 0x0168000300ff79a7 */ /* 0x0005f0000800003f */
[----:B------:R-:W-:Y:S05]  /*0ec0*/  @!P1 BRA `(.L_x_15) ;  /* 0x0000000000049947 */ /* 0x000fea0003800000 */
[----:B------:R-:W-:Y:S01]  /*0ed0*/  BPT.TRAP 0x1 ;  /* 0x000000040000795c */ /* 0x000fe20000300000 */
.L_x_15:
[C---:B------:R-:W-:Y:S01]  /*0ee0*/  IMAD R2, R5.reuse, 0x5000, R2 ;  /* 0x0000500005027824 */ /* 0x040fe200078e0202 */
[----:B------:R-:W-:Y:S01]  /*0ef0*/  R2UR UR33, R0 ;  /* 0x00000000002172ca */ /* 0x000fe200000e0000 */
[----:B------:R-:W-:Y:S01]  /*0f00*/  ULDC.64 UR4, c[0x0][0x198] ;  /* 0x0000660000047ab9 */ /* 0x000fe20000000a00 */
[----:B------:R-:W-:Y:S01]  /*0f10*/  UMOV UR35, URZ ;  /* 0x0000003f00237c82 */ /* 0x000fe20008000000 */
[----:B------:R-:W-:Y:S01]  /*0f20*/  UIADD3 UR4, UP0, UR4, 0x2f0, URZ ;  /* 0x000002f004047890 */ /* 0x000fe2000ff1e03f */
[----:B------:R-:W-:Y:S01]  /*0f30*/  R2UR UR8, R2 ;  /* 0x00000000020872ca */ /* 0x000fe200000e0000 */
[----:B------:R-:W-:Y:S01]  /*0f40*/  UMOV UR6, 0x0 ;  /* 0x0000000000067882 */ /* 0x000fe20000000000 */
[----:B------:R-:W-:Y:S01]  /*0f50*/  UMOV UR7, 0x10000000 ;  /* 0x1000000000077882 */ /* 0x000fe20000000000 */
[----:B------:R-:W-:Y:S01]  /*0f60*/  UIADD3.X UR5, URZ, UR5, URZ, UP0, !UPT ;  /* 0x000000053f057290 */ /* 0x000fe200087fe43f */
[----:B------:R-:W-:Y:S01]  /*0f70*/  IADD3 R5, R5, 0x1, RZ ;  /* 0x0000000105057810 */ /* 0x000fe20007ffe0ff */
[----:B------:R-:W-:Y:S01]  /*0f80*/  UMOV UR34, URZ ;  /* 0x0000003f00227c82 */ /* 0x000fe20008000000 */
[----:B------:R-:W-:Y:S01]  /*0f90*/  UMOV UR36, UR44 ;  /* 0x0000002c00247c82 */ /* 0x000fe20008000000 */
[----:B------:R-:W-:Y:S01]  /*0fa0*/  UMOV UR37, UR45 ;  /* 0x0000002d00257c82 */ /* 0x000fe20008000000 */
[----:B------:R-:W-:Y:S01]  /*0fb0*/  UMOV UR26, 0x10 ;  /* 0x00000010001a7882 */ /* 0x000fe20000000000 */
[----:B------:R-:W-:Y:S01]  /*0fc0*/  UIADD3 UR33, UR33, 0x16800, URZ ;  /* 0x0001680021217890 */ /* 0x000fe2000fffe03f */
[----:B------:R-:W-:Y:S01]  /*0fd0*/  UMOV UR28, UR44 ;  /* 0x0000002c001c7c82 */ /* 0x000fe20008000000 */
[----:B------:R-:W-:-:S02]  /*0fe0*/  UMOV UR29, UR45 ;  /* 0x0000002d001d7c82 */ /* 0x000fc40008000000 */
[----:B------:R-:W-:Y:S02]  /*0ff0*/  UIADD3 UR32, UR8, 0x2800, URZ ;  /* 0x0000280008207890 */ /* 0x000fe4000fffe03f */
[----:B------:R-:W-:Y:S02]  /*1000*/  UIADD3 UR24, UR8, 0x3800, URZ ;  /* 0x0000380008187890 */ /* 0x000fe4000fffe03f */
[----:B------:R-:W-:Y:S02]  /*1010*/  UIADD3 UR40, UR8, 0x4800, URZ ;  /* 0x0000480008287890 */ /* 0x000fe4000fffe03f */
[----:B------:R-:W-:Y:S02]  /*1020*/  UIADD3 UR16, UR8, 0x5800, URZ ;  /* 0x0000580008107890 */ /* 0x000fe4000fffe03f */
[----:B------:R-:W-:Y:S01]  /*1030*/  UIADD3 UR8, UR8, 0x6800, URZ ;  /* 0x0000680008087890 */ /* 0x000fe2000fffe03f */
[----:B------:R3:W-:Y:S01]  /*1040*/  UTMALDG.4D [UR32], [UR4], desc[UR6] ;  /* 0x00000620040075b4 */ /* 0x0007e20008019000 */
[----:B------:R-:W-:Y:S01]  /*1050*/  UMOV UR27, UR35 ;  /* 0x00000023001b7c82 */ /* 0x000fe20008000000 */
[----:B------:R-:W-:Y:S01]  /*1060*/  UMOV UR25, UR33 ;  /* 0x0000002100197c82 */ /* 0x000fe20008000000 */
[----:B------:R-:W-:Y:S01]  /*1070*/  UMOV UR42, 0x20 ;  /* 0x00000020002a7882 */ /* 0x000fe20000000000 */
[----:B------:R-:W-:Y:S01]  /*1080*/  UMOV UR43, UR35 ;  /* 0x00000023002b7c82 */ /* 0x000fe20008000000 */
[----:B------:R-:W-:Y:S01]  /*1090*/  UMOV UR41, UR33 ;  /* 0x0000002100297c82 */ /* 0x000fe20008000000 */
[----:B------:R-:W-:Y:S01]  /*10a0*/  UMOV UR18, 0x30 ;  /* 0x0000003000127882 */ /* 0x000fe20000000000 */
[----:B------:R-:W-:Y:S01]  /*10b0*/  UMOV UR20, UR44 ;  /* 0x0000002c00147c82 */ /* 0x000fe20008000000 */
[----:B------:R-:W-:Y:S01]  /*10c0*/  UMOV UR21, UR45 ;  /* 0x0000002d00157c82 */ /* 0x000fe20008000000 */
[----:B------:R3:W-:Y:S01]  /*10d0*/  UTMALDG.4D [UR24], [UR4], desc[UR6] ;  /* 0x00000618040075b4 */ /* 0x0007e20008019000 */
[----:B------:R-:W-:Y:S01]  /*10e0*/  UMOV UR19, UR35 ;  /* 0x0000002300137c82 */ /* 0x000fe20008000000 */
[----:B------:R-:W-:Y:S01]  /*10f0*/  UMOV UR17, UR33 ;  /* 0x0000002100117c82 */ /* 0x000fe20008000000 */
[----:B------:R-:W-:Y:S01]  /*1100*/  UMOV UR10, 0x40 ;  /* 0x00000040000a7882 */ /* 0x000fe20000000000 */
[----:B------:R-:W-:Y:S01]  /*1110*/  UMOV UR12, UR44 ;  /* 0x0000002c000c7c82 */ /* 0x000fe20008000000 */
[----:B------:R-:W-:Y:S01]  /*1120*/  UMOV UR13, UR45 ;  /* 0x0000002d000d7c82 */ /* 0x000fe20008000000 */
[----:B------:R-:W-:Y:S01]  /*1130*/  UMOV UR11, UR35 ;  /* 0x00000023000b7c82 */ /* 0x000fe20008000000 */
[----:B------:R-:W-:Y:S01]  /*1140*/  UMOV UR9, UR33 ;  /* 0x0000002100097c82 */ /* 0x000fe20008000000 */
[----:B------:R3:W-:Y:S01]  /*1150*/  UTMALDG.4D [UR40], [UR4], desc[UR6] ;  /* 0x00000628040075b4 */ /* 0x0007e20008019000 */
[----:B------:R3:W-:Y:S01]  /*1160*/  UTMALDG.4D [UR16], [UR4], desc[UR6] ;  /* 0x00000610040075b4 */ /* 0x0007e20008019000 */
[----:B------:R3:W-:Y:S02]  /*1170*/  UTMALDG.4D [UR8], [UR4], desc[UR6] ;  /* 0x00000608040075b4 */ /* 0x0007e40008019000 */
[----:B---3--:R-:W-:Y:S01]  /*1180*/  NOP ;  /* 0x0000000000007918 */ /* 0x008fe20000000000 */
.L_x_11:
[----:B------:R-:W-:Y:S01]  /*1190*/  ISETP.GE.AND P1, PT, R128, 0x81, PT ;  /* 0x000000818000780c */ /* 0x000fe20003f26270 */
[----:B------:R-:W-:-:S12]  /*11a0*/  IMAD.MOV.U32 R4, RZ, RZ, 0x1 ;  /* 0x00000001ff047424 */ /* 0x000fd800078e00ff */
[----:B------:R-:W-:Y:S05]  /*11b0*/  @!P1 BRA `(.L_x_16) ;  /* 0x0000000400d49947 */ /* 0x000fea0003800000 */
[----:B-12---:R-:W1:Y:S01]  /*11c0*/  S2R R3, SR_CgaCtaId ;  /* 0x0000000000037919 */ /* 0x006e620000008800 */
[----:B------:R-:W-:Y:S02]  /*11d0*/  MOV R0, 0x400 ;  /* 0x0000040000007802 */ /* 0x000fe40000000f00 */
[----:B------:R-:W-:Y:S02]  /*11e0*/  MOV R2, 0x1 ;  /* 0x0000000100027802 */ /* 0x000fe40000000f00 */
[----:B------:R-:W-:Y:S02]  /*11f0*/  ISETP.NE.AND P2, PT, R16, RZ, PT ;  /* 0x000000ff1000720c */ /* 0x000fe40003f45270 */
[----:B-1----:R-:W-:Y:S02]  /*1200*/  LEA R0, R3, R0, 0x18 ;  /* 0x0000000003007211 */ /* 0x002fe400078ec0ff */
[----:B------:R-:W-:-:S03]  /*1210*/  SHF.L.U32 R3, R2, 0x1f, RZ ;  /* 0x0000001f02037819 */ /* 0x000fc600000006ff */
[----:B------:R-:W-:-:S04]  /*1220*/  IMAD R2, R5, 0x8, R0 ;  /* 0x0000000805027824 */ /* 0x000fc800078e0200 */
[----:B------:R-:W1:Y:S02]  /*1230*/  SYNCS.PHASECHK.TRANS64.TRYWAIT P1, [R2+URZ+0x16820], R3 ;  /* 0x01682003020075a7 */ /* 0x000e64000802017f */
[----:B-1----:R-:W-:Y:S05]  /*1240*/  @!P1 BRA `(.L_x_17) ;  /* 0x0000009400a49947 */ /* 0x002fea0003800000 */
.L_x_68:
[----:B------:R-:W-:Y:S05]  /*1250*/  @P2 BRA `(.L_x_18) ;  /* 0x0000000000142947 */ /* 0x000fea0003800000 */
[----:B------:R-:W-:Y:S02]  /*1260*/  ISETP.NE.AND P1, PT, R9, RZ, PT ;  /* 0x000000ff0900720c */ /* 0x000fe40003f25270 */
[----:B-1----:R-:W-:-:S04]  /*1270*/  MOV R3, 0x5000 ;  /* 0x0000500000037802 */ /* 0x002fc80000000f00 */
[----:B------:R2:W-:Y:S07]  /*1280*/  SYNCS.ARRIVE.TRANS64 RZ, [R2+URZ+0x16800], R3 ;  /* 0x0168000302ff79a7 */ /* 0x0005ee000800003f */
[----:B------:R-:W-:Y:S05]  /*1290*/  @!P1 BRA `(.L_x_18) ;  /* 0x0000000000049947 */ /* 0x000fea0003800000 */
[----:B------:R-:W-:Y:S01]  /*12a0*/  BPT.TRAP 0x1 ;  /* 0x000000040000795c */ /* 0x000fe20000300000 */
.L_x_18:
[----:B-12---:R-:W1:Y:S01]  /*12b0*/  S2R R3, SR_CgaCtaId ;  /* 0x0000000000037919 */ /* 0x006e620000008800 */
[----:B------:R-:W-:Y:S01]  /*12c0*/  IMAD R0, R5, 0x5000, R0 ;  /* 0x0000500005007824 */ /* 0x000fe200078e0200 */
[----:B------:R-:W-:Y:S01]  /*12d0*/  R2UR UR43, R7 ;  /* 0x00000000072b72ca */ /* 0x000fe200000e0000 */
[----:B------:R-:W-:Y:S01]  /*12e0*/  ULDC.64 UR4, c[0x0][0x198] ;  /* 0x0000660000047ab9 */ /* 0x000fe20000000a00 */
[----:B------:R-:W-:Y:S01]  /*12f0*/  R2UR UR41, R2 ;  /* 0x00000000022972ca */ /* 0x000fe200000e0000 */
[----:B------:R-:W-:Y:S01]  /*1300*/  UIADD3 UR4, UP0, UR4, 0x1f0, URZ ;  /* 0x000001f004047890 */ /* 0x000fe2000ff1e03f */
[----:B------:R-:W-:Y:S01]  /*1310*/  R2UR UR14, R0 ;  /* 0x00000000000e72ca */ /* 0x000fe200000e0000 */
[----:B------:R-:W-:Y:S01]  /*1320*/  VIADD R5, R5, 0x1 ;  /* 0x0000000105057836 */ /* 0x000fe20000000000 */
[----:B------:R-:W-:Y:S01]  /*1330*/  UMOV UR6, 0x0 ;  /* 0x0000000000067882 */ /* 0x000fe20000000000 */
[----:B------:R-:W-:Y:S01]  /*1340*/  UIADD3.X UR5, URZ, UR5, URZ, UP0, !UPT ;  /* 0x000000053f057290 */ /* 0x000fe200087fe43f */
[----:B------:R-:W-:Y:S01]  /*1350*/  MOV R0, 0x400 ;  /* 0x0000040000007802 */ /* 0x000fe20000000f00 */
[----:B------:R-:W-:Y:S01]  /*1360*/  UMOV UR7, 0x10000000 ;  /* 0x1000000000077882 */ /* 0x000fe20000000000 */
[----:B------:R-:W-:Y:S01]  /*1370*/  UMOV UR42, URZ ;  /* 0x0000003f002a7c82 */ /* 0x000fe20008000000 */
[----:B------:R-:W-:Y:S01]  /*1380*/  UMOV UR18, 0x10 ;  /* 0x0000001000127882 */ /* 0x000fe20000000000 */
[----:B------:R-:W-:Y:S01]  /*1390*/  UMOV UR20, UR44 ;  /* 0x0000002c00147c82 */ /* 0x000fe20008000000 */
[----:B------:R-:W-:Y:S01]  /*13a0*/  USHF.L.U32 UR43, UR43, 0x7, URZ ;  /* 0x000000072b2b7899 */ /* 0x000fe2000800063f */
[C---:B------:R-:W-:Y:S01]  /*13b0*/  ISETP.NE.AND P2, PT, R5.reuse, 0x4, PT ;  /* 0x000000040500780c */ /* 0x040fe20003f45270 */
[----:B------:R-:W-:Y:S01]  /*13c0*/  UIADD3 UR41, UR41, 0x16800, URZ ;  /* 0x0001680029297890 */ /* 0x000fe2000fffe03f */
[C---:B------:R-:W-:Y:S01]  /*13d0*/  ISETP.NE.AND P1, PT, R5.reuse, 0x4, PT ;  /* 0x000000040500780c */ /* 0x040fe20003f25270 */
[----:B------:R-:W-:Y:S01]  /*13e0*/  UIADD3 UR40, UR14, 0x2800, URZ ;  /* 0x000028000e287890 */ /* 0x000fe2000fffe03f */
[----:B------:R-:W-:Y:S01]  /*13f0*/  SEL R5, R5, RZ, P2 ;  /* 0x000000ff05057207 */ /* 0x000fe20001000000 */
[----:B------:R-:W-:Y:S01]  /*1400*/  UIADD3 UR16, UR14, 0x3800, URZ ;  /* 0x000038000e107890 */ /* 0x000fe2000fffe03f */
[----:B------:R-:W-:Y:S01]  /*1410*/  SEL R4, RZ, 0x1, !P1 ;  /* 0x00000001ff047807 */ /* 0x000fe20004800000 */
[----:B------:R-:W-:Y:S01]  /*1420*/  UIADD3 UR8, UR14, 0x4800, URZ ;  /* 0x000048000e087890 */ /* 0x000fe2000fffe03f */
[----:B------:R-:W-:Y:S01]  /*1430*/  ISETP.NE.AND P2, PT, R16, RZ, PT ;  /* 0x000000ff1000720c */ /* 0x000fe20003f45270 */
[----:B------:R-:W-:Y:S01]  /*1440*/  UMOV UR21, UR45 ;  /* 0x0000002d00157c82 */ /* 0x000fe20008000000 */
[----:B------:R-:W-:Y:S01]  /*1450*/  UMOV UR17, UR41 ;  /* 0x0000002900117c82 */ /* 0x000fe20008000000 */
[----:B------:R-:W-:Y:S01]  /*1460*/  UMOV UR19, UR43 ;  /* 0x0000002b00137c82 */ /* 0x000fe20008000000 */
[----:B------:R-:W-:Y:S01]  /*1470*/  UTMALDG.4D [UR40], [UR4], desc[UR6] ;  /* 0x00000628040075b4 */ /* 0x000fe20008019000 */
[----:B------:R-:W-:Y:S01]  /*1480*/  UMOV UR10, 0x20 ;  /* 0x00000020000a7882 */ /* 0x000fe20000000000 */
[----:B------:R-:W-:Y:S01]  /*1490*/  UMOV UR12, UR44 ;  /* 0x0000002c000c7c82 */ /* 0x000fe20008000000 */
[----:B------:R-:W-:Y:S01]  /*14a0*/  UMOV UR13, UR45 ;  /* 0x0000002d000d7c82 */ /* 0x000fe20008000000 */
[----:B------:R-:W-:Y:S01]  /*14b0*/  UMOV UR9, UR41 ;  /* 0x0000002900097c82 */ /* 0x000fe20008000000 */
[----:B------:R-:W-:Y:S01]  /*14c0*/  UMOV UR11, UR43 ;  /* 0x0000002b000b7c82 */ /* 0x000fe20008000000 */
[----:B-1----:R-:W-:Y:S01]  /*14d0*/  LEA R2, R3, R0, 0x18 ;  /* 0x0000000003027211 */ /* 0x002fe200078ec0ff */
[----:B------:R1:W-:Y:S01]  /*14e0*/  UTMALDG.4D [UR16], [UR4], desc[UR6] ;  /* 0x00000610040075b4 */ /* 0x0003e20008019000 */
[----:B------:R-:W-:-:S02]  /*14f0*/  SHF.L.U32 R0, R4, 0x1f, RZ ;  /* 0x0000001f04007819 */ /* 0x000fc400000006ff */
[----:B------:R-:W-:Y:S01]  /*1500*/  LEA R3, R5, R2, 0x3 ;  /* 0x0000000205037211 */ /* 0x000fe200078e18ff */
[----:B------:R2:W-:Y:S01]  /*1510*/  UTMALDG.4D [UR8], [UR4], desc[UR6] ;  /* 0x00000608040075b4 */ /* 0x0005e20008019000 */
[----:B-1----:R-:W-:Y:S01]  /*1520*/  UIADD3 UR16, UR14, 0x5800, URZ ;  /* 0x000058000e107890 */ /* 0x002fe2000fffe03f */
[----:B------:R-:W-:Y:S01]  /*1530*/  UMOV UR18, 0x30 ;  /* 0x0000003000127882 */ /* 0x000fe20000000000 */
[----:B--2---:R-:W-:-:S07]  /*1540*/  UIADD3 UR8, UR14, 0x6800, URZ ;  /* 0x000068000e087890 */ /* 0x004fce000fffe03f */
[----:B------:R1:W-:Y:S01]  /*1550*/  UTMALDG.4D [UR16], [UR4], desc[UR6] ;  /* 0x00000610040075b4 */ /* 0x0003e20008019000 */
[----:B------:R-:W-:Y:S02]  /*1560*/  UMOV UR10, 0x40 ;  /* 0x00000040000a7882 */ /* 0x000fe40000000000 */
[----:B------:R1:W-:Y:S01]  /*1570*/  UTMALDG.4D [UR8], [UR4], desc[UR6] ;  /* 0x00000608040075b4 */ /* 0x0003e20008019000 */
[----:B------:R-:W2:Y:S02]  /*1580*/  SYNCS.PHASECHK.TRANS64.TRYWAIT P1, [R3+URZ+0x16820], R0 ;  /* 0x01682000030075a7 */ /* 0x000ea4000802017f */
[----:B-12---:R-:W-:Y:S05]  /*1590*/  @!P1 BRA `(.L_x_19) ;  /* 0x0000009000e49947 */ /* 0x006fea0003800000 */
.L_x_69:
[----:B------:R-:W-:Y:S05]  /*15a0*/  @P2 BRA `(.L_x_20) ;  /* 0x0000000000142947 */ /* 0x000fea0003800000 */
[----:B------:R-:W-:Y:S01]  /*15b0*/  ISETP.NE.AND P1, PT, R9, RZ, PT ;  /* 0x000000ff0900720c */ /* 0x000fe20003f25270 */
[----:B-1----:R-:W-:-:S04]  /*15c0*/  IMAD.MOV.U32 R0, RZ, RZ, 0x5000 ;  /* 0x00005000ff007424 */ /* 0x002fc800078e00ff */
[----:B------:R2:W-:Y:S08]  /*15d0*/  SYNCS.ARRIVE.TRANS64 RZ, [R3+URZ+0x16800], R0 ;  /* 0x0168000003ff79a7 */ /* 0x0005f0000800003f */
[----:B------:R-:W-:Y:S05]  /*15e0*/  @!P1 BRA `(.L_x_20) ;  /* 0x0000000000049947 */ /* 0x000fea0003800000 */
[----:B------:R-:W-:Y:S01]  /*15f0*/  BPT.TRAP 0x1 ;  /* 0x000000040000795c */ /* 0x000fe20000300000 */
.L_x_20:
[----:B------:R-:W-:Y:S01]  /*1600*/  IMAD R2, R5, 0x5000, R2 ;  /* 0x0000500005027824 */ /* 0x000fe200078e0202 */
[----:B------:R-:W-:Y:S01]  /*1610*/  R2UR UR33, R3 ;  /* 0x00000000032172ca */ /* 0x000fe200000e0000 */
[----:B------:R-:W-:Y:S01]  /*1620*/  ULDC.64 UR4, c[0x0][0x198] ;  /* 0x0000660000047ab9 */ /* 0x000fe20000000a00 */
[----:B------:R-:W-:Y:S01]  /*1630*/  R2UR UR35, R7 ;  /* 0x00000000072372ca */ /* 0x000fe200000e0000 */
        /* <DEDUP_REMOVED lines=11> */
[----:B------:R-:W-:Y:S01]  /*16f0*/  ISETP.NE.AND P1, PT, R5, 0x4, PT ;  /* 0x000000040500780c */ /* 0x000fe20003f25270 */
[----:B------:R-:W-:Y:S01]  /*1700*/  USHF.L.U32 UR35, UR35, 0x7, URZ ;  /* 0x0000000723237899 */ /* 0x000fe2000800063f */
[----:B------:R-:W-:Y:S01]  /*1710*/  VIADD R7, R7, 0x1 ;  /* 0x0000000107077836 */ /* 0x000fe20000000000 */
[----:B------:R-:W-:Y:S01]  /*1720*/  UIADD3 UR32, UR8, 0x2800, URZ ;  /* 0x0000280008207890 */ /* 0x000fe2000fffe03f */
[----:B-12---:R-:W-:Y:S01]  /*1730*/  SEL R3, RZ, 0x1, P1 ;  /* 0x00000001ff037807 */ /* 0x006fe20000800000 */
[----:B------:R-:W-:Y:S01]  /*1740*/  UIADD3 UR24, UR8, 0x3800, URZ ;  /* 0x0000380008187890 */ /* 0x000fe2000fffe03f */
[----:B------:R-:W-:Y:S01]  /*1750*/  SEL R5, R5, RZ, P1 ;  /* 0x000000ff05057207 */ /* 0x000fe20000800000 */
[----:B------:R-:W-:Y:S01]  /*1760*/  UIADD3 UR40, UR8, 0x4800, URZ ;  /* 0x0000480008287890 */ /* 0x000fe2000fffe03f */
[----:B------:R-:W-:Y:S01]  /*1770*/  LOP3.LUT R4, R4, R3, RZ, 0x3c, !PT ;  /* 0x0000000304047212 */ /* 0x000fe200078e3cff */
[----:B------:R-:W-:-:S02]  /*1780*/  UIADD3 UR16, UR8, 0x5800, URZ ;  /* 0x0000580008107890 */ /* 0x000fc4000fffe03f */
[----:B------:R-:W-:Y:S01]  /*1790*/  UIADD3 UR8, UR8, 0x6800, URZ ;  /* 0x0000680008087890 */ /* 0x000fe2000fffe03f */
[----:B------:R3:W-:Y:S01]  /*17a0*/  UTMALDG.4D [UR32], [UR4], desc[UR6] ;  /* 0x00000620040075b4 */ /* 0x0007e20008019000 */
[----:B------:R-:W-:Y:S01]  /*17b0*/  UMOV UR28, UR44 ;  /* 0x0000002c001c7c82 */ /* 0x000fe20008000000 */
[----:B------:R-:W-:Y:S01]  /*17c0*/  UMOV UR29, UR45 ;  /* 0x0000002d001d7c82 */ /* 0x000fe20008000000 */
        /* <DEDUP_REMOVED lines=20> */
.L_x_16:
[----:B------:R-:W-:-:S07]  /*1910*/  IADD3 R6, R6, -0x4, RZ ;  /* 0xfffffffc06067810 */ /* 0x000fce0007ffe0ff */
.L_x_10:
[----:B------:R-:W-:Y:S05]  /*1920*/  BSYNC B0 ;  /* 0x0000000000007941 */ /* 0x000fea0003800000 */
.L_x_9:
[----:B-12---:R-:W1:Y:S01]  /*1930*/  S2R R3, SR_CgaCtaId ;  /* 0x0000000000037919 */ /* 0x006e620000008800 */
[----:B------:R-:W-:Y:S02]  /*1940*/  MOV R2, 0x400 ;  /* 0x0000040000027802 */ /* 0x000fe40000000f00 */
[----:B------:R-:W-:Y:S02]  /*1950*/  SHF.L.U32 R89, RZ, 0x1f, RZ ;  /* 0x0000001fff597819 */ /* 0x000fe400000006ff */
[----:B-1----:R-:W-:-:S04]  /*1960*/  LEA R2, R3, R2, 0x18 ;  /* 0x0000000203027211 */ /* 0x002fc800078ec0ff */
[----:B------:R-:W1:Y:S02]  /*1970*/  SYNCS.PHASECHK.TRANS64.TRYWAIT P1, [R2+URZ+0x16840], R89 ;  /* 0x01684059020075a7 */ /* 0x000e64000802017f */
[----:B-1----:R-:W-:Y:S05]  /*1980*/  @!P1 BRA `(.L_x_21) ;  /* 0x0000008c00fc9947 */ /* 0x002fea0003800000 */
.L_x_70:
[----:B------:R-:W2:Y:S01]  /*1990*/  SYNCS.PHASECHK.TRANS64.TRYWAIT P1, [R2+URZ+0x16800], R89 ;  /* 0x01680059020075a7 */ /* 0x000ea2000802017f */
[----:B------:R-:W-:Y:S01]  /*19a0*/  IMAD.MOV.U32 R3, RZ, RZ, RZ ;  /* 0x000000ffff037224 */ /* 0x000fe200078e00ff */
[----:B--2---:R-:W-:Y:S06]  /*19b0*/  @!P1 BRA `(.L_x_22) ;  /* 0x0000009000049947 */ /* 0x004fec0003800000 */
.L_x_71:
[----:B------:R-:W-:Y:S05]  /*19c0*/  WARPSYNC.ALL ;  /* 0x0000000000007948 */ /* 0x000fea0003800000 */
[C---:B------:R-:W-:Y:S01]  /*19d0*/  R2UR UR5, R2.reuse ;  /* 0x00000000020572ca */ /* 0x040fe200000e0000 */
[----:B------:R-:W-:Y:S01]  /*19e0*/  WARPGROUP.ARRIVE ;  /* 0x00000000000079c5 */ /* 0x000fe20000000000 */
[----:B------:R-:W-:Y:S01]  /*19f0*/  R2UR UR4, R2 ;  /* 0x00000000020472ca */ /* 0x000fe200000e0000 */
[----:B------:R-:W-:Y:S01]  /*1a00*/  UMOV UR9, 0xc0000010 ;  /* 0xc000001000097882 */ /* 0x000fe20000000000 */
[----:B------:R-:W-:Y:S01]  /*1a10*/  UMOV UR11, 0xc0000010 ;  /* 0xc0000010000b7882 */ /* 0x000fe20000000000 */
[----:B------:R-:W-:Y:S01]  /*1a20*/  UMOV UR13, 0xc0000010 ;  /* 0xc0000010000d7882 */ /* 0x000fe20000000000 */
[----:B------:R-:W-:Y:S01]  /*1a30*/  IMAD.U32 R13, RZ, RZ, UR9 ;  /* 0x00000009ff0d7e24 */ /* 0x000fe2000f8e00ff */
[----:B------:R-:W-:Y:S01]  /*1a40*/  UMOV UR57, 0xc0000010 ;  /* 0xc000001000397882 */ /* 0x000fe20000000000 */
[----:B------:R-:W-:Y:S01]  /*1a50*/  UMOV UR59, 0xc0000010 ;  /* 0xc0000010003b7882 */ /* 0x000fe20000000000 */
[----:B------:R-:W-:Y:S01]  /*1a60*/  UMOV UR53, 0xc0000010 ;  /* 0xc000001000357882 */ /* 0x000fe20000000000 */
[----:B------:R-:W-:Y:S01]  /*1a70*/  UMOV UR55, 0xc0000010 ;  /* 0xc000001000377882 */ /* 0x000fe20000000000 */
[----:B------:R-:W-:Y:S01]  /*1a80*/  UMOV UR49, 0xc0000010 ;  /* 0xc000001000317882 */ /* 0x000fe20000000000 */
[----:B------:R-:W-:Y:S01]  /*1a90*/  UMOV UR51, 0xc0000010 ;  /* 0xc000001000337882 */ /* 0x000fe20000000000 */
[----:B------:R-:W-:Y:S01]  /*1aa0*/  UIADD3 UR5, UR5, 0x2800, URZ ;  /* 0x0000280005057890 */ /* 0x000fe2000fffe03f */
[----:B------:R-:W-:Y:S01]  /*1ab0*/  IMAD.U32 R11, RZ, RZ, UR13 ;  /* 0x0000000dff0b7e24 */ /* 0x000fe2000f8e00ff */
[----:B------:R-:W-:-:S02]  /*1ac0*/  USHF.R.U32.HI UR4, URZ, 0x4, UR4 ;  /* 0x000000043f047899 */ /* 0x000fc40008011604 */
[----:B------:R-:W-:Y:S02]  /*1ad0*/  USHF.R.U32.HI UR5, URZ, 0x4, UR5 ;  /* 0x000000043f057899 */ /* 0x000fe40008011605 */
[----:B------:R-:W-:Y:S02]  /*1ae0*/  ULOP3.LUT UR4, UR4, 0x3fff, URZ, 0xc0, !UPT ;  /* 0x00003fff04047892 */ /* 0x000fe4000f8ec03f */
[----:B------:R-:W-:Y:S02]  /*1af0*/  ULOP3.LUT UR5, UR5, 0x3fff, URZ, 0xc0, !UPT ;  /* 0x00003fff05057892 */ /* 0x000fe4000f8ec03f */
[----:B------:R-:W-:Y:S02]  /*1b00*/  ULOP3.LUT UR6, UR4, 0x10000, URZ, 0xfc, !UPT ;  /* 0x0001000004067892 */ /* 0x000fe4000f8efc3f */
[----:B------:R-:W-:Y:S02]  /*1b10*/  ULOP3.LUT UR60, UR5, 0x10000, URZ, 0xfc, !UPT ;  /* 0x00010000053c7892 */ /* 0x000fe4000f8efc3f */
[----:B------:R-:W-:-:S02]  /*1b20*/  UIADD3 UR4, UR6, 0x80, URZ ;  /* 0x0000008006047890 */ /* 0x000fc4000fffe03f */
[----:B------:R-:W-:Y:S02]  /*1b30*/  UIADD3 UR56, UR6, 0x100, URZ ;  /* 0x0000010006387890 */ /* 0x000fe4000fffe03f */
[----:B------:R-:W-:Y:S01]  /*1b40*/  UMOV UR8, UR6 ;  /* 0x0000000600087c82 */ /* 0x000fe20008000000 */
[----:B------:R-:W-:Y:S01]  /*1b50*/  UMOV UR10, UR60 ;  /* 0x0000003c000a7c82 */ /* 0x000fe20008000000 */
[----:B------:R-:W-:Y:S01]  /*1b60*/  MOV R12, UR8 ;  /* 0x00000008000c7c02 */ /* 0x000fe20008000f00 */
[----:B------:R-:W-:Y:S01]  /*1b70*/  HGMMA.64x128x16.F32.BF16 R24, gdesc[UR8], RZ, !UPT, gsb0 ;  /* 0x01e00000081879f0 */ /* 0x000fe2000c0018ff */
[----:B------:R-:W-:Y:S01]  /*1b80*/  UIADD3 UR10, UR60, 0x100, URZ ;  /* 0x000001003c0a7890 */ /* 0x000fe2000fffe03f */
[----:B------:R-:W-:Y:S01]  /*1b90*/  UMOV UR12, UR4 ;  /* 0x00000004000c7c82 */ /* 0x000fe20008000000 */
[----:B------:R-:W-:Y:S01]  /*1ba0*/  UMOV UR9, UR13 ;  /* 0x0000000d00097c82 */ /* 0x000fe20008000000 */
[----:B------:R-:W-:Y:S01]  /*1bb0*/  UMOV UR8, UR12 ;  /* 0x0000000c00087c82 */ /* 0x000fe20008000000 */
[----:B------:R-:W-:Y:S01]  /*1bc0*/  UMOV UR11, 0xc0000010 ;  /* 0xc0000010000b7882 */ /* 0x000fe20000000000 */
[----:B------:R-:W-:Y:S01]  /*1bd0*/  UIADD3 UR58, UR60, 0x200, URZ ;  /* 0x000002003c3a7890 */ /* 0x000fe2000fffe03f */
[----:B------:R-:W-:Y:S01]  /*1be0*/  MOV R10, UR12 ;  /* 0x0000000c000a7c02 */ /* 0x000fe20008000f00 */
[----:B------:R-:W-:-:S02]  /*1bf0*/  UIADD3 UR52, UR6, 0x180, URZ ;  /* 0x0000018006347890 */ /* 0x000fc4000fffe03f */
[----:B------:R-:W-:Y:S02]  /*1c00*/  UIADD3 UR54, UR60, 0x300, URZ ;  /* 0x000003003c367890 */ /* 0x000fe4000fffe03f */
[----:B------:R-:W-:Y:S02]  /*1c10*/  UIADD3 UR48, UR6, 0x200, URZ ;  /* 0x0000020006307890 */ /* 0x000fe4000fffe03f */
[----:B------:R-:W-:Y:S01]  /*1c20*/  UIADD3 UR50, UR60, 0x400, URZ ;  /* 0x000004003c327890 */ /* 0x000fe2000fffe03f */
[----:B------:R-:W-:Y:S01]  /*1c30*/  ULDC UR4, c[0x0][0x604] ;  /* 0x0001810000047ab9 */ /* 0x000fe20000000800 */
        /* <DEDUP_REMOVED lines=24> */
[----:B------:R-:W-:-:S02]  /*1dc0*/  WARPGROUP.DEPBAR.LE gsb0, 0x0 ;  /* 0x00008000000079c5 */ /* 0x000fc40000010000 */
[----:B------:R-:W-:-:S06]  /*1dd0*/  WARPGROUP.ARRIVE ;  /* 0x00000000000079c5 */ /* 0x000fcc0000000000 */
[----:B------:R-:W-:Y:S01]  /*1de0*/  HGMMA.64x128x16.F32.BF16 R24, gdesc[UR8], R24, gsb0 ;  /* 0x01e00000081879f0 */ /* 0x000fe20008001818 */
[----:B------:R-:W-:Y:S01]  /*1df0*/  ULDC UR8, c[0x0][0x604] ;  /* 0x0001810000087ab9 */ /* 0x000fe20000000800 */
[----:B------:R-:W-:Y:S01]  /*1e00*/  ULDC UR9, c[0x0][0x604] ;  /* 0x0001810000097ab9 */ /* 0x000fe20000000800 */
[----:B------:R-:W-:Y:S01]  /*1e10*/  ULDC UR10, c[0x0][0x604] ;  /* 0x00018100000a7ab9 */ /* 0x000fe20000000800 */
[----:B------:R-:W-:Y:S01]  /*1e20*/  ULDC UR11, c[0x0][0x604] ;  /* 0x00018100000b7ab9 */ /* 0x000fe20000000800 */
[----:B------:R-:W-:Y:S02]  /*1e30*/  WARPGROUP.DEPBAR.LE gsb0, 0x0 ;  /* 0x00008000000079c5 */ /* 0x000fe40000010000 */
[----:B------:R-:W-:-:S06]  /*1e40*/  WARPGROUP.ARRIVE ;  /* 0x00000000000079c5 */ /* 0x000fcc0000000000 */
[----:B------:R-:W-:Y:S03]  /*1e50*/  HGMMA.64x128x16.F32.BF16 R24, gdesc[UR56], R24, gsb0 ;  /* 0x01e00000381879f0 */ /* 0x000fe60008001818 */
[----:B------:R-:W-:Y:S02]  /*1e60*/  WARPGROUP.DEPBAR.LE gsb0, 0x0 ;  /* 0x00008000000079c5 */ /* 0x000fe40000010000 */
[----:B------:R-:W-:-:S07]  /*1e70*/  WARPGROUP.ARRIVE ;  /* 0x00000000000079c5 */ /* 0x000fce0000000000 */
[----:B------:R-:W-:Y:S03]  /*1e80*/  HGMMA.64x128x16.F32.BF16 R24, gdesc[UR52], R24, gsb0 ;  /* 0x01e00000341879f0 */ /* 0x000fe60008001818 */
[----:B------:R-:W-:Y:S02]  /*1e90*/  WARPGROUP.DEPBAR.LE gsb0, 0x0 ;  /* 0x00008000000079c5 */ /* 0x000fe40000010000 */
[----:B------:R-:W-:-:S07]  /*1ea0*/  WARPGROUP.ARRIVE ;  /* 0x00000000000079c5 */ /* 0x000fce0000000000 */
[----:B------:R-:W-:Y:S03]  /*1eb0*/  HGMMA.64x128x16.F32.BF16 R24, gdesc[UR48], R24, gsb0 ;  /* 0x01e00000301879f0 */ /* 0x000fe60008001818 */
[----:B------:R-:W-:Y:S02]  /*1ec0*/  WARPGROUP.DEPBAR.LE gsb0, 0x0 ;  /* 0x00008000000079c5 */ /* 0x000fe40000010000 */
[----:B------:R-:W-:-:S04]  /*1ed0*/  FMNMX R9, R24, R25, !PT ;  /* 0x0000001918097209 */ /* 0x000fc80007800000 */
        /* <DEDUP_REMOVED lines=10> */
[----:B------:R-:W-:Y:S02]  /*1f80*/  FMNMX R0, R48, R9, !PT ;  /* 0x0000000930007209 */ /* 0x000fe40007800000 */
[----:B------:R-:W-:Y:S02]  /*1f90*/  FMNMX R9, R26, R27, !PT ;  /* 0x0000001b1a097209 */ /* 0x000fe40007800000 */
[----:B------:R-:W-:Y:S02]  /*1fa0*/  FMNMX R15, R49, R0, !PT ;  /* 0x00000000310f7209 */ /* 0x000fe40007800000 */
[----:B------:R-:W-:Y:S02]  /*1fb0*/  FMNMX R0, R30, R9, !PT ;  /* 0x000000091e007209 */ /* 0x000fe40007800000 */
[----:B------:R-:W-:Y:S02]  /*1fc0*/  FMNMX R14, R52, R15, !PT ;  /* 0x0000000f340e7209 */ /* 0x000fe40007800000 */
[----:B------:R-:W-:-:S02]  /*1fd0*/  FMNMX R9, R31, R0, !PT ;  /* 0x000000001f097209 */ /* 0x000fc40007800000 */
        /* <DEDUP_REMOVED lines=33> */
[----:B------:R-:W-:-:S03]  /*21f0*/  FMNMX R0, R66, R9, !PT ;  /* 0x0000000942007209 */ /* 0x000fc60007800000 */
[----:B------:R-:W3:Y:S01]  /*2200*/  SHFL.BFLY PT, R15, R14, 0x1, 0x1f ;  /* 0x0c201f000e0f7f89 */ /* 0x000ee200000e0000 */
[----:B------:R-:W-:-:S04]  /*2210*/  FMNMX R9, R67, R0, !PT ;  /* 0x0000000043097209 */ /* 0x000fc80007800000 */
[----:B------:R-:W-:-:S04]  /*2220*/  FMNMX R0, R70, R9, !PT ;  /* 0x0000000946007209 */ /* 0x000fc80007800000 */
[----:B------:R-:W-:-:S04]  /*2230*/  FMNMX R9, R71, R0, !PT ;  /* 0x0000000047097209 */ /* 0x000fc80007800000 */
[----:B------:R-:W-:-:S04]  /*2240*/  FMNMX R0, R74, R9, !PT ;  /* 0x000000094a007209 */ /* 0x000fc80007800000 */
[----:B------:R-:W-:-:S04]  /*2250*/  FMNMX R9, R75, R0, !PT ;  /* 0x000000004b097209 */ /* 0x000fc80007800000 */
[----:B------:R-:W-:Y:S02]  /*2260*/  FMNMX R0, R78, R9, !PT ;  /* 0x000000094e007209 */ /* 0x000fe40007800000 */
[----:B---3--:R-:W-:Y:S02]  /*2270*/  FMNMX R15, R14, R15, !PT ;  /* 0x0000000f0e0f7209 */ /* 0x008fe40007800000 */
[----:B------:R-:W-:-:S03]  /*2280*/  FMNMX R9, R79, R0, !PT ;  /* 0x000000004f097209 */ /* 0x000fc60007800000 */
[----:B------:R-:W3:Y:S01]  /*2290*/  SHFL.BFLY PT, R20, R15, 0x2, 0x1f ;  /* 0x0c401f000f147f89 */ /* 0x000ee200000e0000 */
[----:B------:R-:W-:-:S04]  /*22a0*/  FMNMX R0, R82, R9, !PT ;  /* 0x0000000952007209 */ /* 0x000fc80007800000 */
[----:B------:R-:W-:-:S04]  /*22b0*/  FMNMX R9, R83, R0, !PT ;  /* 0x0000000053097209 */ /* 0x000fc80007800000 */
[----:B------:R-:W-:-:S04]  /*22c0*/  FMNMX R0, R86, R9, !PT ;  /* 0x0000000956007209 */ /* 0x000fc80007800000 */
[----:B------:R-:W-:-:S05]  /*22d0*/  FMNMX R9, R87, R0, !PT ;  /* 0x0000000057097209 */ /* 0x000fca0007800000 */
[----:B------:R-:W4:Y:S01]  /*22e0*/  SHFL.BFLY PT, R14, R9, 0x1, 0x1f ;  /* 0x0c201f00090e7f89 */ /* 0x000f2200000e0000 */
[----:B---3--:R-:W-:-:S04]  /*22f0*/  FMNMX R0, R15, R20, !PT ;  /* 0x000000140f007209 */ /* 0x008fc80007800000 */
[----:B------:R-:W-:-:S04]  /*2300*/  FSETP.NEU.AND P1, PT, R0, -INF , PT ;  /* 0xff8000000000780b */ /* 0x000fc80003f2d000 */
[----:B------:R-:W-:-:S05]  /*2310*/  FSEL R19, R0, RZ, P1 ;  /* 0x000000ff00137208 */ /* 0x000fca0000800000 */
[----:B------:R-:W-:Y:S01]  /*2320*/  FMUL R88, R19, UR4 ;  /* 0x0000000413587c20 */ /* 0x000fe20008400000 */
[----:B------:R-:W-:-:S03]  /*2330*/  ULDC UR4, c[0x0][0x604] ;  /* 0x0001810000047ab9 */ /* 0x000fc60000000800 */
[--C-:B------:R-:W-:Y:S01]  /*2340*/  FFMA R15, R24, UR4, -R88.reuse ;  /* 0x00000004180f7c23 */ /* 0x100fe20008000858 */
[----:B------:R-:W-:Y:S01]  /*2350*/  ULDC UR4, c[0x0][0x604] ;  /* 0x0001810000047ab9 */ /* 0x000fe20000000800 */
[----:B----4-:R-:W-:Y:S01]  /*2360*/  FMNMX R14, R9, R14, !PT ;  /* 0x0000000e090e7209 */ /* 0x010fe20007800000 */
[--C-:B------:R-:W-:Y:S01]  /*2370*/  FFMA R20, R25, UR4, -R88.reuse ;  /* 0x0000000419147c23 */ /* 0x100fe20008000858 */
[----:B------:R-:W-:Y:S01]  /*2380*/  ULDC UR4, c[0x0][0x604] ;  /* 0x0001810000047ab9 */ /* 0x000fe20000000800 */
[----:B------:R-:W-:Y:S01]  /*2390*/  FSETP.GEU.AND P3, PT, R15, -126, PT ;  /* 0xc2fc00000f00780b */ /* 0x000fe20003f6e000 */
[--C-:B------:R-:W-:Y:S01]  /*23a0*/  FFMA R21, R28, UR4, -R88.reuse ;  /* 0x000000041c157c23 */ /* 0x100fe20008000858 */
[----:B------:R-:W3:Y:S01]  /*23b0*/  SHFL.BFLY PT, R9, R14, 0x2, 0x1f ;  /* 0x0c401f000e097f89 */ /* 0x000ee200000e0000 */
[----:B------:R-:W-:Y:S01]  /*23c0*/  FSETP.GEU.AND P4, PT, R20, -126, PT ;  /* 0xc2fc00001400780b */ /* 0x000fe20003f8e000 */
[----:B------:R-:W-:Y:S01]  /*23d0*/  ULDC UR4, c[0x0][0x604] ;  /* 0x0001810000047ab9 */ /* 0x000fe20000000800 */
[--C-:B------:R-:W-:Y:S01]  /*23e0*/  FFMA R64, R64, UR8, -R88.reuse ;  /* 0x0000000840407c23 */ /* 0x100fe20008000858 */
[----:B------:R-:W-:Y:S01]  /*23f0*/  FSETP.GEU.AND P6, PT, R21, -126, PT ;  /* 0xc2fc00001500780b */ /* 0x000fe20003fce000 */
[--C-:B------:R-:W-:Y:S01]  /*2400*/  FFMA R19, R29, UR4, -R88.reuse ;  /* 0x000000041d137c23 */ /* 0x100fe20008000858 */
[----:B------:R-:W-:Y:S01]  /*2410*/  ULDC UR4, c[0x0][0x604] ;  /* 0x0001810000047ab9 */ /* 0x000fe20000000800 */
[--C-:B------:R-:W-:Y:S01]  /*2420*/  FFMA R68, R68, UR9, -R88.reuse ;  /* 0x0000000944447c23 */ /* 0x100fe20008000858 */
[--C-:B------:R-:W-:Y:S01]  /*2430*/  FFMA R29, R32, UR4, -R88.reuse ;  /* 0x00000004201d7c23 */ /* 0x100fe20008000858 */
[----:B------:R-:W-:Y:S01]  /*2440*/  ULDC UR4, c[0x0][0x604] ;  /* 0x0001810000047ab9 */ /* 0x000fe20000000800 */
[----:B------:R-:W-:Y:S01]  /*2450*/  FSETP.GEU.AND P5, PT, R19, -126, PT ;  /* 0xc2fc00001300780b */ /* 0x000fe20003fae000 */
[----:B------:R-:W-:Y:S01]  /*2460*/  @!P3 FMUL R15, R15, 0.5 ;  /* 0x3f0000000f0fb820 */ /* 0x000fe20000400000 */
[--C-:B------:R-:W-:Y:S01]  /*2470*/  FFMA R33, R33, UR4, -R88.reuse ;  /* 0x0000000421217c23 */ /* 0x100fe20008000858 */
[----:B------:R-:W-:Y:S01]  /*2480*/  ULDC UR4, c[0x0][0x604] ;  /* 0x0001810000047ab9 */ /* 0x000fe20000000800 */
[----:B------:R-:W-:Y:S01]  /*2490*/  @!P4 FMUL R20, R20, 0.5 ;  /* 0x3f0000001414c820 */ /* 0x000fe20000400000 */
[--C-:B------:R-:W-:Y:S01]  /*24a0*/  FFMA R23, R36, UR4, -R88.reuse ;  /* 0x0000000424177c23 */ /* 0x100fe20008000858 */
[----:B------:R-:W-:Y:S01]  /*24b0*/  ULDC UR4, c[0x0][0x604] ;  /* 0x0001810000047ab9 */ /* 0x000fe20000000800 */
[----:B------:R-:W4:Y:S01]  /*24c0*/  MUFU.EX2 R15, R15 ;  /* 0x0000000f000f7308 */ /* 0x000f220000000800 */
[----:B------:R-:W-:Y:S01]  /*24d0*/  @!P6 FMUL R21, R21, 0.5 ;  /* 0x3f0000001515e820 */ /* 0x000fe20000400000 */
[--C-:B------:R-:W-:Y:S01]  /*24e0*/  FFMA R22, R37, UR4, -R88.reuse ;  /* 0x0000000425167c23 */ /* 0x100fe20008000858 */
[----:B------:R-:W-:Y:S01]  /*24f0*/  FSETP.GEU.AND P1, PT, R29, -126, PT ;  /* 0xc2fc00001d00780b */ /* 0x000fe20003f2e000 */
[----:B------:R-:W-:Y:S01]  /*2500*/  ULDC UR4, c[0x0][0x604] ;  /* 0x0001810000047ab9 */ /* 0x000fe20000000800 */
[--C-:B------:R-:W-:Y:S01]  /*2510*/  FFMA R69, R69, UR10, -R88.reuse ;  /* 0x0000000a45457c23 */ /* 0x100fe20008000858 */
[--C-:B------:R-:W-:Y:S01]  /*2520*/  FFMA R28, R40, UR4, -R88.reuse ;  /* 0x00000004281c7c23 */ /* 0x100fe20008000858 */
[----:B---3--:R-:W-:Y:S01]  /*2530*/  FMNMX R9, R14, R9, !PT ;  /* 0x000000090e097209 */ /* 0x008fe20007800000 */
[----:B------:R-:W3:Y:S01]  /*2540*/  MUFU.EX2 R20, R20 ;  /* 0x0000001400147308 */ /* 0x000ee20000000800 */
[----:B------:R-:W-:Y:S01]  /*2550*/  @!P5 FMUL R19, R19, 0.5 ;  /* 0x3f0000001313d820 */ /* 0x000fe20000400000 */
[----:B------:R-:W-:Y:S01]  /*2560*/  ULDC UR4, c[0x0][0x604] ;  /* 0x0001810000047ab9 */ /* 0x000fe20000000800 */
[----:B------:R-:W-:Y:S01]  /*2570*/  FSETP.NEU.AND P2, PT, R9, -INF , PT ;  /* 0xff8000000900780b */ /* 0x000fe20003f4d000 */
[--C-:B------:R-:W-:Y:S01]  /*2580*/  FFMA R37, R41, UR4, -R88.reuse ;  /* 0x0000000429257c23 */ /* 0x100fe20008000858 */
[----:B------:R-:W-:Y:S01]  /*2590*/  ULDC UR4, c[0x0][0x604] ;  /* 0x0001810000047ab9 */ /* 0x000fe20000000800 */
[--C-:B------:R-:W-:Y:S01]  /*25a0*/  FFMA R24, R73, UR11, -R88.reuse ;  /* 0x0000000b49187c23 */ /* 0x100fe20008000858 */
[----:B------:R-:W-:Y:S01]  /*25b0*/  FSEL R25, R9, RZ, P2 ;  /* 0x000000ff09197208 */ /* 0x000fe20001000000 */
[----:B------:R-:W5:Y:S01]  /*25c0*/  MUFU.EX2 R21, R21 ;  /* 0x0000001500157308 */ /* 0x000f620000000800 */
[----:B----4-:R-:W-:Y:S01]  /*25d0*/  @!P3 FMUL R15, R15, R15 ;  /* 0x0000000f0f0fb220 */ /* 0x010fe20000400000 */
[----:B------:R-:W-:Y:S01]  /*25e0*/  FSETP.GEU.AND P2, PT, R33, -126, PT ;  /* 0xc2fc00002100780b */ /* 0x000fe20003f4e000 */
[----:B------:R-:W-:Y:S01]  /*25f0*/  @!P1 FMUL R29, R29, 0.5 ;  /* 0x3f0000001d1d9820 */ /* 0x000fe20000400000 */
[----:B------:R-:W-:Y:S01]  /*2600*/  FSETP.GEU.AND P3, PT, R23, -126, PT ;  /* 0xc2fc00001700780b */ /* 0x000fe20003f6e000 */
[----:B------:R-:W-:Y:S01]  /*2610*/  ULDC UR8, c[0x0][0x604] ;  /* 0x0001810000087ab9 */ /* 0x000fe20000000800 */
[----:B------:R-:W-:Y:S01]  /*2620*/  ULDC UR9, c[0x0][0x604] ;  /* 0x0001810000097ab9 */ /* 0x000fe20000000800 */
[--C-:B------:R-:W-:Y:S01]  /*2630*/  FFMA R84, R84, UR8, -R88.reuse ;  /* 0x0000000854547c23 */ /* 0x100fe20008000858 */
[----:B------:R-:W4:Y:S01]  /*2640*/  MUFU.EX2 R14, R19 ;  /* 0x00000013000e7308 */ /* 0x000f220000000800 */
[----:B---3--:R-:W-:Y:S01]  /*2650*/  @!P4 FMUL R20, R20, R20 ;  /* 0x000000141414c220 */ /* 0x008fe20000400000 */
[----:B------:R-:W-:Y:S01]  /*2660*/  FSETP.GEU.AND P4, PT, R22, -126, PT ;  /* 0xc2fc00001600780b */ /* 0x000fe20003f8e000 */
[----:B------:R-:W-:Y:S01]  /*2670*/  ULDC UR8, c[0x0][0x604] ;  /* 0x0001810000087ab9 */ /* 0x000fe20000000800 */
[----:B------:R-:W-:Y:S01]  /*2680*/  ULDC UR10, c[0x0][0x604] ;  /* 0x00018100000a7ab9 */ /* 0x000fe20000000800 */
[----:B------:R-:W-:Y:S01]  /*2690*/  ULDC UR11, c[0x0][0x604] ;  /* 0x00018100000b7ab9 */ /* 0x000fe20000000800 */
[----:B------:R-:W-:Y:S01]  /*26a0*/  FFMA R85, R85, UR15, -R88 ;  /* 0x0000000f55557c23 */ /* 0x000fe20008000858 */
[----:B------:R-:W-:Y:S01]  /*26b0*/  @!P2 FMUL R33, R33, 0.5 ;  /* 0x3f0000002121a820 */ /* 0x000fe20000400000 */
[----:B------:R-:W3:Y:S01]  /*26c0*/  MUFU.EX2 R29, R29 ;  /* 0x0000001d001d7308 */ /* 0x000ee20000000800 */
[----:B-----5:R-:W-:Y:S01]  /*26d0*/  @!P6 FMUL R21, R21, R21 ;  /* 0x000000151515e220 */ /* 0x020fe20000400000 */
[----:B------:R-:W-:Y:S01]  /*26e0*/  FSETP.GEU.AND P6, PT, R28, -126, PT ;  /* 0xc2fc00001c00780b */ /* 0x000fe20003fce000 */
[----:B------:R-:W-:Y:S01]  /*26f0*/  @!P3 FMUL R23, R23, 0.5 ;  /* 0x3f0000001717b820 */ /* 0x000fe20000400000 */
[----:B------:R-:W-:-:S03]  /*2700*/  ULDC UR15, c[0x0][0x604] ;  /* 0x00018100000f7ab9 */ /* 0x000fc60000000800 */
[----:B------:R-:W-:Y:S01]  /*2710*/  @!P4 FMUL R22, R22, 0.5 ;  /* 0x3f0000001616c820 */ /* 0x000fe20000400000 */
[----:B------:R5:W1:Y:S01]  /*2720*/  MUFU.EX2 R36, R33 ;  /* 0x0000002100247308 */ /* 0x000a620000000800 */
[----:B----4-:R-:W-:Y:S01]  /*2730*/  @!P5 FMUL R14, R14, R14 ;  /* 0x0000000e0e0ed220 */ /* 0x010fe20000400000 */
[----:B------:R-:W-:-:S05]  /*2740*/  FSETP.GEU.AND P5, PT, R37, -126, PT ;  /* 0xc2fc00002500780b */ /* 0x000fca0003fae000 */
[----:B------:R-:W-:Y:S01]  /*2750*/  @!P6 FMUL R28, R28, 0.5 ;  /* 0x3f0000001c1ce820 */ /* 0x000fe20000400000 */
[----:B------:R4:W2:Y:S01]  /*2760*/  MUFU.EX2 R19, R23 ;  /* 0x0000001700137308 */ /* 0x0008a20000000800 */
[--C-:B-----5:R-:W-:Y:S01]  /*2770*/  FFMA R33, R44, UR4, -R88.reuse ;  /* 0x000000042c217c23 */ /* 0x120fe20008000858 */
[----:B------:R-:W-:Y:S01]  /*2780*/  ULDC UR4, c[0x0][0x604] ;  /* 0x0001810000047ab9 */ /* 0x000fe20000000800 */
[----:B---3--:R-:W-:Y:S01]  /*2790*/  @!P1 FMUL R29, R29, R29 ;  /* 0x0000001d1d1d9220 */ /* 0x008fe20000400000 */
[--C-:B------:R-:W-:Y:S01]  /*27a0*/  FFMA R44, R45, UR4, -R88.reuse ;  /* 0x000000042d2c7c23 */ /* 0x100fe20008000858 */
[----:B------:R-:W-:Y:S01]  /*27b0*/  ULDC UR4, c[0x0][0x604] ;  /* 0x0001810000047ab9 */ /* 0x000fe20000000800 */
[----:B------:R-:W-:Y:S01]  /*27c0*/  FSETP.GEU.AND P1, PT, R33, -126, PT ;  /* 0xc2fc00002100780b */ /* 0x000fe20003f2e000 */
[----:B------:R-:W-:Y:S01]  /*27d0*/  @!P5 FMUL R37, R37, 0.5 ;  /* 0x3f0000002525d820 */ /* 0x000fe20000400000 */
[----:B------:R-:W3:Y:S01]  /*27e0*/  MUFU.EX2 R22, R22 ;  /* 0x0000001600167308 */ /* 0x000ee20000000800 */
[--C-:B----4-:R-:W-:Y:S01]  /*27f0*/  FFMA R23, R48, UR4, -R88.reuse ;  /* 0x0000000430177c23 */ /* 0x110fe20008000858 */
[----:B------:R-:W-:Y:S01]  /*2800*/  ULDC UR4, c[0x0][0x604] ;  /* 0x0001810000047ab9 */ /* 0x000fe20000000800 */
[----:B-1----:R-:W-:Y:S01]  /*2810*/  @!P2 FMUL R36, R36, R36 ;  /* 0x000000242424a220 */ /* 0x002fe20000400000 */
[--C-:B------:R-:W-:Y:S01]  /*2820*/  FFMA R32, R49, UR4, -R88.reuse ;  /* 0x0000000431207c23 */ /* 0x100fe20008000858 */
[----:B------:R-:W-:Y:S01]  /*2830*/  FSETP.GEU.AND P2, PT, R44, -126, PT ;  /* 0xc2fc00002c00780b */ /* 0x000fe20003f4e000 */
[----:B------:R-:W-:Y:S01]  /*2840*/  ULDC UR4, c[0x0][0x604] ;  /* 0x0001810000047ab9 */ /* 0x000fe20000000800 */
[--C-:B------:R-:W-:Y:S01]  /*2850*/  FFMA R45, R57, UR6, -R88.reuse ;  /* 0x00000006392d7c23 */ /* 0x100fe20008000858 */
[----:B------:R-:W1:Y:S01]  /*2860*/  MUFU.EX2 R28, R28 ;  /* 0x0000001c001c7308 */ /* 0x000e620000000800 */
[----:B--2---:R-:W-:Y:S01]  /*2870*/  @!P3 FMUL R19, R19, R19 ;  /* 0x000000131313b220 */ /* 0x004fe20000400000 */
[----:B------:R-:W-:Y:S01]  /*2880*/  FSETP.GEU.AND P3, PT, R23, -126, PT ;  /* 0xc2fc00001700780b */ /* 0x000fe20003f6e000 */
[--C-:B------:R-:W-:Y:S01]  /*2890*/  FFMA R40, R52, UR4, -R88.reuse ;  /* 0x0000000434287c23 */ /* 0x100fe20008000858 */
[----:B------:R-:W-:Y:S01]  /*28a0*/  @!P1 FMUL R33, R33, 0.5 ;  /* 0x3f00000021219820 */ /* 0x000fe20000400000 */
[----:B------:R-:W-:Y:S01]  /*28b0*/  ULDC UR4, c[0x0][0x604] ;  /* 0x0001810000047ab9 */ /* 0x000fe20000000800 */
[--C-:B------:R-:W-:Y:S01]  /*28c0*/  FFMA R49, R61, UR7, -R88.reuse ;  /* 0x000000073d317c23 */ /* 0x100fe20008000858 */
[--C-:B------:R-:W-:Y:S01]  /*28d0*/  FFMA R41, R53, UR4, -R88.reuse ;  /* 0x0000000435297c23 */ /* 0x100fe20008000858 */
[----:B------:R-:W2:Y:S01]  /*28e0*/  MUFU.EX2 R37, R37 ;  /* 0x0000002500257308 */ /* 0x000ea20000000800 */
[----:B---3--:R-:W-:Y:S01]  /*28f0*/  @!P4 FMUL R22, R22, R22 ;  /* 0x000000161616c220 */ /* 0x008fe20000400000 */
[----:B------:R-:W-:Y:S01]  /*2900*/  FSETP.GEU.AND P4, PT, R32, -126, PT ;  /* 0xc2fc00002000780b */ /* 0x000fe20003f8e000 */
[----:B------:R-:W-:Y:S01]  /*2910*/  @!P2 FMUL R44, R44, 0.5 ;  /* 0x3f0000002c2ca820 */ /* 0x000fe20000400000 */
[----:B------:R-:W-:Y:S01]  /*2920*/  ULDC UR4, c[0x0][0x604] ;  /* 0x0001810000047ab9 */ /* 0x000fe20000000800 */
[----:B------:R-:W-:Y:S01]  /*2930*/  ULDC UR6, c[0x0][0x604] ;  /* 0x0001810000067ab9 */ /* 0x000fe20000000800 */
[--C-:B------:R-:W-:Y:S01]  /*2940*/  FFMA R48, R56, UR4, -R88.reuse ;  /* 0x0000000438307c23 */ /* 0x100fe20008000858 */
[----:B------:R-:W-:Y:S01]  /*2950*/  @!P3 FMUL R23, R23, 0.5 ;  /* 0x3f0000001717b820 */ /* 0x000fe20000400000 */
[----:B------:R-:W3:Y:S01]  /*2960*/  MUFU.EX2 R33, R33 ;  /* 0x0000002100217308 */ /* 0x000ee20000000800 */
[----:B-1----:R-:W-:Y:S01]  /*2970*/  @!P6 FMUL R28, R28, R28 ;  /* 0x0000001c1c1ce220 */ /* 0x002fe20000400000 */
[----:B------:R-:W-:Y:S01]  /*2980*/  FSETP.GEU.AND P6, PT, R40, -126, PT ;  /* 0xc2fc00002800780b */ /* 0x000fe20003fce000 */
[----:B------:R-:W-:Y:S01]  /*2990*/  ULDC UR4, c[0x0][0x604] ;  /* 0x0001810000047ab9 */ /* 0x000fe20000000800 */
[--C-:B------:R-:W-:Y:S01]  /*29a0*/  FFMA R65, R65, UR6, -R88.reuse ;  /* 0x0000000641417c23 */ /* 0x100fe20008000858 */
[--C-:B------:R-:W-:Y:S01]  /*29b0*/  FFMA R52, R60, UR4, -R88.reuse ;  /* 0x000000043c347c23 */ /* 0x100fe20008000858 */
[----:B------:R-:W-:Y:S01]  /*29c0*/  ULDC UR4, c[0x0][0x604] ;  /* 0x0001810000047ab9 */ /* 0x000fe20000000800 */
[----:B------:R-:W-:Y:S01]  /*29d0*/  @!P4 FMUL R32, R32, 0.5 ;  /* 0x3f0000002020c820 */ /* 0x000fe20000400000 */
[----:B------:R-:W1:Y:S01]  /*29e0*/  MUFU.EX2 R44, R44 ;  /* 0x0000002c002c7308 */ /* 0x000e620000000800 */
[----:B--2---:R-:W-:Y:S01]  /*29f0*/  @!P5 FMUL R37, R37, R37 ;  /* 0x000000252525d220 */ /* 0x004fe20000400000 */
[----:B------:R-:W-:Y:S01]  /*2a00*/  FSETP.GEU.AND P5, PT, R41, -126, PT ;  /* 0xc2fc00002900780b */ /* 0x000fe20003fae000 */
[--C-:B------:R-:W-:Y:S01]  /*2a10*/  FFMA R61, R72, UR4, -R88.reuse ;  /* 0x00000004483d7c23 */ /* 0x100fe20008000858 */
[--C-:B------:R-:W-:Y:S01]  /*2a20*/  FFMA R60, R76, UR12, -R88.reuse ;  /* 0x0000000c4c3c7c23 */ /* 0x100fe20008000858 */
[----:B------:R-:W-:Y:S01]  /*2a30*/  ULDC UR4, c[0x0][0x604] ;  /* 0x0001810000047ab9 */ /* 0x000fe20000000800 */
[----:B------:R-:W-:Y:S01]  /*2a40*/  ULDC UR7, c[0x0][0x604] ;  /* 0x0001810000077ab9 */ /* 0x000fe20000000800 */
[----:B------:R-:W-:Y:S01]  /*2a50*/  @!P6 FMUL R40, R40, 0.5 ;  /* 0x3f0000002828e820 */ /* 0x000fe20000400000 */
[----:B------:R-:W2:Y:S01]  /*2a60*/  MUFU.EX2 R23, R23 ;  /* 0x0000001700177308 */ /* 0x000ea20000000800 */
[----:B---3--:R-:W-:Y:S01]  /*2a70*/  @!P1 FMUL R33, R33, R33 ;  /* 0x0000002121219220 */ /* 0x008fe20000400000 */
[----:B------:R-:W-:Y:S01]  /*2a80*/  FSETP.GEU.AND P1, PT, R48, -126, PT ;  /* 0xc2fc00003000780b */ /* 0x000fe20003f2e000 */
[----:B------:R-:W-:Y:S01]  /*2a90*/  FMUL R25, R25, UR4 ;  /* 0x0000000419197c20 */ /* 0x000fe20008400000 */
[--C-:B------:R-:W-:Y:S01]  /*2aa0*/  FFMA R57, R77, UR7, -R88.reuse ;  /* 0x000000074d397c23 */ /* 0x100fe20008000858 */
[--C-:B------:R-:W-:Y:S01]  /*2ab0*/  FFMA R56, R80, UR13, -R88.reuse ;  /* 0x0000000d50387c23 */ /* 0x100fe20008000858 */
[----:B------:R-:W-:Y:S01]  /*2ac0*/  FFMA R53, R81, UR14, -R88 ;  /* 0x0000000e51357c23 */ /* 0x000fe20008000858 */
[----:B------:R-:W-:Y:S01]  /*2ad0*/  @!P5 FMUL R41, R41, 0.5 ;  /* 0x3f0000002929d820 */ /* 0x000fe20000400000 */
[----:B------:R-:W3:Y:S01]  /*2ae0*/  MUFU.EX2 R32, R32 ;  /* 0x0000002000207308 */ /* 0x000ee20000000800 */
[----:B-1----:R-:W-:Y:S01]  /*2af0*/  @!P2 FMUL R44, R44, R44 ;  /* 0x0000002c2c2ca220 */ /* 0x002fe20000400000 */
[----:B------:R-:W-:Y:S01]  /*2b00*/  FSETP.GEU.AND P2, PT, R45, -126, PT ;  /* 0xc2fc00002d00780b */ /* 0x000fe20003f4e000 */
[----:B------:R-:W-:Y:S01]  /*2b10*/  ULDC UR6, c[0x0][0x604] ;  /* 0x0001810000067ab9 */ /* 0x000fe20000000800 */
[----:B------:R-:W-:Y:S01]  /*2b20*/  ULDC UR7, c[0x0][0x604] ;  /* 0x0001810000077ab9 */ /* 0x000fe20000000800 */
[--C-:B------:R-:W-:Y:S01]  /*2b30*/  FFMA R26, R26, UR6, -R25.reuse ;  /* 0x000000061a1a7c23 */ /* 0x100fe20008000819 */
[--C-:B------:R-:W-:Y:S01]  /*2b40*/  FFMA R27, R27, UR7, -R25.reuse ;  /* 0x000000071b1b7c23 */ /* 0x100fe20008000819 */
[----:B------:R-:W-:Y:S01]  /*2b50*/  @!P1 FMUL R48, R48, 0.5 ;  /* 0x3f00000030309820 */ /* 0x000fe20000400000 */
[----:B------:R-:W1:Y:S01]  /*2b60*/  MUFU.EX2 R40, R40 ;  /* 0x0000002800287308 */ /* 0x000e620000000800 */
[----:B--2---:R-:W-:Y:S01]  /*2b70*/  @!P3 FMUL R23, R23, R23 ;  /* 0x000000171717b220 */ /* 0x004fe20000400000 */
[----:B------:R-:W-:Y:S01]  /*2b80*/  FSETP.GEU.AND P3, PT, R52, -126, PT ;  /* 0xc2fc00003400780b */ /* 0x000fe20003f6e000 */
[----:B------:R-:W-:Y:S01]  /*2b90*/  ULDC UR12, c[0x0][0x604] ;  /* 0x00018100000c7ab9 */ /* 0x000fe20000000800 */
[--C-:B------:R-:W-:Y:S01]  /*2ba0*/  FFMA R76, R31, UR9, -R25.reuse ;  /* 0x000000091f4c7c23 */ /* 0x100fe20008000819 */
[--C-:B------:R-:W-:Y:S01]  /*2bb0*/  FFMA R77, R34, UR10, -R25.reuse ;  /* 0x0000000a224d7c23 */ /* 0x100fe20008000819 */
[--C-:B------:R-:W-:Y:S01]  /*2bc0*/  FFMA R80, R35, UR11, -R25.reuse ;  /* 0x0000000b23507c23 */ /* 0x100fe20008000819 */
[----:B------:R-:W-:Y:S01]  /*2bd0*/  @!P2 FMUL R45, R45, 0.5 ;  /* 0x3f0000002d2da820 */ /* 0x000fe20000400000 */
[----:B------:R-:W2:Y:S01]  /*2be0*/  MUFU.EX2 R41, R41 ;  /* 0x0000002900297308 */ /* 0x000ea20000000800 */
[----:B---3--:R-:W-:Y:S01]  /*2bf0*/  @!P4 FMUL R32, R32, R32 ;  /* 0x000000202020c220 */ /* 0x008fe20000400000 */
[----:B------:R-:W-:Y:S01]  /*2c00*/  FSETP.GEU.AND P4, PT, R49, -126, PT ;  /* 0xc2fc00003100780b */ /* 0x000fe20003f8e000 */
[--C-:B------:R-:W-:Y:S01]  /*2c10*/  FFMA R81, R38, UR12, -R25.reuse ;  /* 0x0000000c26517c23 */ /* 0x100fe20008000819 */
        /* <DEDUP_REMOVED lines=8> */
[----:B------:R-:W-:Y:S01]  /*2ca0*/  ULDC UR6, c[0x0][0x604] ;  /* 0x0001810000067ab9 */ /* 0x000fe20000000800 */
[----:B------:R-:W-:Y:S01]  /*2cb0*/  ULDC UR7, c[0x0][0x604] ;  /* 0x0001810000077ab9 */ /* 0x000fe20000000800 */
[--C-:B------:R-:W-:Y:S01]  /*2cc0*/  FFMA R132, R54, UR20, -R25.reuse ;  /* 0x0000001436847c23 */ /* 0x100fe20008000819 */
[----:B------:R-:W-:Y:S01]  /*2cd0*/  @!P4 FMUL R49, R49, 0.5 ;  /* 0x3f0000003131c820 */ /* 0x000fe20000400000 */
[----:B------:R-:W1:Y:S01]  /*2ce0*/  MUFU.EX2 R45, R45 ;  /* 0x0000002d002d7308 */ /* 0x000e620000000800 */
[----:B--2---:R-:W-:Y:S01]  /*2cf0*/  @!P5 FMUL R41, R41, R41 ;  /* 0x000000292929d220 */ /* 0x004fe20000400000 */
[----:B------:R-:W-:Y:S01]  /*2d00*/  FSETP.GEU.AND P5, PT, R65, -126, PT ;  /* 0xc2fc00004100780b */ /* 0x000fe20003fae000 */
[--C-:B------:R-:W-:Y:S01]  /*2d10*/  FFMA R133, R58, UR22, -R25.reuse ;  /* 0x000000163a857c23 */ /* 0x100fe20008000819 */
        /* <DEDUP_REMOVED lines=8> */
[--C-:B------:R-:W-:Y:S01]  /*2da0*/  FFMA R130, R50, UR18, -R25.reuse ;  /* 0x0000001232827c23 */ /* 0x100fe20008000819 */
[--C-:B------:R-:W-:Y:S01]  /*2db0*/  FFMA R131, R51, UR19, -R25.reuse ;  /* 0x0000001333837c23 */ /* 0x100fe20008000819 */
[--C-:B------:R-:W-:Y:S01]  /*2dc0*/  FFMA R54, R55, UR21, -R25.reuse ;  /* 0x0000001537367c23 */ /* 0x100fe20008000819 */
[----:B------:R-:W-:Y:S01]  /*2dd0*/  @!P5 FMUL R65, R65, 0.5 ;  /* 0x3f0000004141d820 */ /* 0x000fe20000400000 */
[----:B------:R-:W3:Y:S01]  /*2de0*/  MUFU.EX2 R49, R49 ;  /* 0x0000003100317308 */ /* 0x000ee20000000800 */
[----:B-1----:R-:W-:Y:S01]  /*2df0*/  @!P2 FMUL R45, R45, R45 ;  /* 0x0000002d2d2da220 */ /* 0x002fe20000400000 */
[----:B------:R-:W-:Y:S01]  /*2e00*/  FSETP.GEU.AND P2, PT, R69, -126, PT ;  /* 0xc2fc00004500780b */ /* 0x000fe20003f4e000 */
[--C-:B------:R-:W-:Y:S01]  /*2e10*/  FFMA R59, R59, UR23, -R25.reuse ;  /* 0x000000173b3b7c23 */ /* 0x100fe20008000819 */
[--C-:B------:R-:W-:Y:S01]  /*2e20*/  FFMA R58, R62, UR24, -R25.reuse ;  /* 0x000000183e3a7c23 */ /* 0x100fe20008000819 */
[--C-:B------:R-:W-:Y:S01]  /*2e30*/  FFMA R63, R63, UR25, -R25.reuse ;  /* 0x000000193f3f7c23 */ /* 0x100fe20008000819 */
        /* <DEDUP_REMOVED lines=22> */
[----:B------:R-:W-:-:S03]  /*2fa0*/  FFMA R87, R87, UR33, -R25 ;  /* 0x0000002157577c23 */ /* 0x000fc60008000819 */
[----:B------:R-:W-:Y:S01]  /*2fb0*/  @!P4 FMUL R24, R24, 0.5 ;  /* 0x3f0000001818c820 */ /* 0x000fe20000400000 */
[----:B------:R-:W1:Y:S01]  /*2fc0*/  MUFU.EX2 R65, R69 ;  /* 0x0000004500417308 */ /* 0x000e620000000800 */
[----:B--2---:R-:W-:Y:S01]  /*2fd0*/  @!P5 FMUL R73, R73, R73 ;  /* 0x000000494949d220 */ /* 0x004fe20000400000 */
[----:B------:R-:W-:-:S05]  /*2fe0*/  FSETP.GEU.AND P5, PT, R57, -126, PT ;  /* 0xc2fc00003900780b */ /* 0x000fca0003fae000 */
[----:B------:R-:W-:Y:S01]  /*2ff0*/  @!P6 FMUL R60, R60, 0.5 ;  /* 0x3f0000003c3ce820 */ /* 0x000fe20000400000 */
[----:B------:R-:W2:Y:S01]  /*3000*/  MUFU.EX2 R61, R61 ;  /* 0x0000003d003d7308 */ /* 0x000ea20000000800 */
[----:B---3--:R-:W-:Y:S01]  /*3010*/  @!P1 FMUL R64, R64, R64 ;  /* 0x0000004040409220 */ /* 0x008fe20000400000 */
[----:B------:R-:W-:-:S05]  /*3020*/  FSETP.GEU.AND P1, PT, R56, -126, PT ;  /* 0xc2fc00003800780b */ /* 0x000fca0003f2e000 */
[----:B------:R-:W-:Y:S01]  /*3030*/  @!P5 FMUL R57, R57, 0.5 ;  /* 0x3f0000003939d820 */ /* 0x000fe20000400000 */
[----:B------:R3:W4:Y:S01]  /*3040*/  MUFU.EX2 R68, R24 ;  /* 0x0000001800447308 */ /* 0x0007220000000800 */
[----:B-1----:R-:W-:Y:S01]  /*3050*/  @!P2 FMUL R65, R65, R65 ;  /* 0x000000414141a220 */ /* 0x002fe20000400000 */
[----:B------:R-:W-:-:S05]  /*3060*/  FSETP.GEU.AND P2, PT, R53, -126, PT ;  /* 0xc2fc00003500780b */ /* 0x000fca0003f4e000 */
[----:B------:R-:W-:Y:S01]  /*3070*/  @!P1 FMUL R56, R56, 0.5 ;  /* 0x3f00000038389820 */ /* 0x000fe20000400000 */
[----:B------:R-:W1:Y:S01]  /*3080*/  MUFU.EX2 R60, R60 ;  /* 0x0000003c003c7308 */ /* 0x000e620000000800 */
[----:B--2---:R-:W-:Y:S01]  /*3090*/  @!P3 FMUL R61, R61, R61 ;  /* 0x0000003d3d3db220 */ /* 0x004fe20000400000 */
[----:B------:R-:W-:Y:S01]  /*30a0*/  FSETP.GEU.AND P3, PT, R26, -126, PT ;  /* 0xc2fc00001a00780b */ /* 0x000fe20003f6e000 */
[--C-:B---3--:R-:W-:Y:S01]  /*30b0*/  FFMA R24, R30, UR8, -R25.reuse ;  /* 0x000000081e187c23 */ /* 0x108fe20008000819 */
[----:B------:R-:W-:Y:S02]  /*30c0*/  ULDC UR8, c[0x0][0x604] ;  /* 0x0001810000087ab9 */ /* 0x000fe40000000800 */
[----:B------:R-:W-:Y:S01]  /*30d0*/  FFMA R86, R86, UR8, -R25 ;  /* 0x0000000856567c23 */ /* 0x000fe20008000819 */
[----:B------:R-:W-:Y:S01]  /*30e0*/  @!P2 FMUL R53, R53, 0.5 ;  /* 0x3f0000003535a820 */ /* 0x000fe20000400000 */
[----:B------:R-:W2:Y:S01]  /*30f0*/  MUFU.EX2 R57, R57 ;  /* 0x0000003900397308 */ /* 0x000ea20000000800 */
[----:B----4-:R-:W-:Y:S01]  /*3100*/  @!P4 FMUL R68, R68, R68 ;  /* 0x000000444444c220 */ /* 0x010fe20000400000 */
[----:B------:R-:W-:-:S05]  /*3110*/  FSETP.GEU.AND P4, PT, R27, -126, PT ;  /* 0xc2fc00001b00780b */ /* 0x000fca0003f8e000 */
[----:B------:R-:W-:Y:S01]  /*3120*/  @!P3 FMUL R26, R26, 0.5 ;  /* 0x3f0000001a1ab820 */ /* 0x000fe20000400000 */
[----:B------:R-:W3:Y:S01]  /*3130*/  MUFU.EX2 R56, R56 ;  /* 0x0000003800387308 */ /* 0x000ee20000000800 */
[----:B-1----:R-:W-:Y:S01]  /*3140*/  @!P6 FMUL R60, R60, R60 ;  /* 0x0000003c3c3ce220 */ /* 0x002fe20000400000 */
[----:B------:R-:W-:-:S05]  /*3150*/  FSETP.GEU.AND P6, PT, R24, -126, PT ;  /* 0xc2fc00001800780b */ /* 0x000fca0003fce000 */
[----:B------:R-:W-:Y:S01]  /*3160*/  @!P4 FMUL R27, R27, 0.5 ;  /* 0x3f0000001b1bc820 */ /* 0x000fe20000400000 */
[----:B------:R-:W1:Y:S01]  /*3170*/  MUFU.EX2 R53, R53 ;  /* 0x0000003500357308 */ /* 0x000e620000000800 */
[----:B--2---:R-:W-:-:S07]  /*3180*/  @!P5 FMUL R57, R57, R57 ;  /* 0x000000393939d220 */ /* 0x004fce0000400000 */
[----:B------:R2:W4:Y:S01]  /*3190*/  MUFU.EX2 R69, R26 ;  /* 0x0000001a00457308 */ /* 0x0005220000000800 */
[----:B---3--:R-:W-:Y:S01]  /*31a0*/  @!P1 FMUL R56, R56, R56 ;  /* 0x0000003838389220 */ /* 0x008fe20000400000 */
[----:B------:R-:W-:-:S06]  /*31b0*/  FSETP.GEU.AND P1, PT, R76, -126, PT ;  /* 0xc2fc00004c00780b */ /* 0x000fcc0003f2e000 */
[----:B------:R-:W3:Y:S01]  /*31c0*/  MUFU.EX2 R30, R27 ;  /* 0x0000001b001e7308 */ /* 0x000ee20000000800 */
[----:B--2---:R-:W-:Y:S01]  /*31d0*/  P2R R26, PR, RZ, 0x40 ;  /* 0x00000040ff1a7803 */ /* 0x004fe20000000000 */
[----:B------:R-:W2:Y:S01]  /*31e0*/  SYNCS.PHASECHK.TRANS64.TRYWAIT P6, [R2+URZ+0x16808], R89 ;  /* 0x01680859020075a7 */ /* 0x000ea200080c017f */
[----:B-1----:R-:W-:Y:S01]  /*31f0*/  @!P2 FMUL R53, R53, R53 ;  /* 0x000000353535a220 */ /* 0x002fe20000400000 */
[----:B------:R-:W-:Y:S02]  /*3200*/  FSETP.GEU.AND P2, PT, R77, -126, PT ;  /* 0xc2fc00004d00780b */ /* 0x000fe40003f4e000 */
[----:B------:R-:W-:Y:S01]  /*3210*/  ISETP.NE.AND P5, PT, R26, RZ, PT ;  /* 0x000000ff1a00720c */ /* 0x000fe20003fa5270 */
[----:B------:R-:W-:Y:S01]  /*3220*/  @!P1 FMUL R76, R76, 0.5 ;  /* 0x3f0000004c4c9820 */ /* 0x000fe20000400000 */
[----:B----4-:R-:W-:Y:S01]  /*3230*/  @!P3 FMUL R69, R69, R69 ;  /* 0x000000454545b220 */ /* 0x010fe20000400000 */
[----:B------:R-:W-:Y:S02]  /*3240*/  FSETP.GEU.AND P3, PT, R80, -126, PT ;  /* 0xc2fc00005000780b */ /* 0x000fe40003f6e000 */
[----:B------:R1:W4:Y:S01]  /*3250*/  MUFU.EX2 R34, R76 ;  /* 0x0000004c00227308 */ /* 0x0003220000000800 */
[----:B---3--:R-:W-:Y:S01]  /*3260*/  @!P4 FMUL R30, R30, R30 ;  /* 0x0000001e1e1ec220 */ /* 0x008fe20000400000 */
[----:B------:R-:W-:-:S06]  /*3270*/  FSETP.GEU.AND P4, PT, R81, -126, PT ;  /* 0xc2fc00005100780b */ /* 0x000fcc0003f8e000 */
[----:B------:R-:W-:Y:S01]  /*3280*/  @!P5 FMUL R24, R24, 0.5 ;  /* 0x3f0000001818d820 */ /* 0x000fe20000400000 */
[----:B------:R-:W-:Y:S01]  /*3290*/  @!P2 FMUL R77, R77, 0.5 ;  /* 0x3f0000004d4da820 */ /* 0x000fe20000400000 */
[----:B------:R-:W-:Y:S01]  /*32a0*/  FSETP.GEU.AND P5, PT, R88, -126, PT ;  /* 0xc2fc00005800780b */ /* 0x000fe20003fae000 */
[----:B------:R-:W-:Y:S01]  /*32b0*/  @!P3 FMUL R80, R80, 0.5 ;  /* 0x3f0000005050b820 */ /* 0x000fe20000400000 */
[----:B------:R1:W3:Y:S03]  /*32c0*/  MUFU.EX2 R31, R24 ;  /* 0x00000018001f7308 */ /* 0x0002e60000000800 */
[----:B------:R-:W-:-:S05]  /*32d0*/  @!P4 FMUL R81, R81, 0.5 ;  /* 0x3f0000005151c820 */ /* 0x000fca0000400000 */
[----:B------:R1:W1:Y:S08]  /*32e0*/  MUFU.EX2 R35, R77 ;  /* 0x0000004d00237308 */ /* 0x0002700000000800 */
[----:B------:R1:W1:Y:S08]  /*32f0*/  MUFU.EX2 R38, R80 ;  /* 0x0000005000267308 */ /* 0x0002700000000800 */
[----:B------:R1:W1:Y:S01]  /*3300*/  MUFU.EX2 R39, R81 ;  /* 0x0000005100277308 */ /* 0x0002620000000800 */
[----:B--234-:R-:W-:Y:S05]  /*3310*/  @!P6 BRA `(.L_x_23) ;  /* 0x0000007400c0e947 */ /* 0x01cfea0003800000 */
.L_x_72:
[----:B------:R-:W-:Y:S01]  /*3320*/  ISETP.NE.AND P6, PT, R26, RZ, PT ;  /* 0x000000ff1a00720c */ /* 0x000fe20003fc5270 */
[----:B------:R-:W-:Y:S01]  /*3330*/  @!P1 FMUL R34, R34, R34 ;  /* 0x0000002222229220 */ /* 0x000fe20000400000 */
[----:B-1----:R-:W-:Y:S01]  /*3340*/  F2FP.BF16.F32.PACK_AB R24, R20, R15 ;  /* 0x0000000f1418723e */ /* 0x002fe200000010ff */
[----:B------:R-:W-:Y:S01]  /*3350*/  UIADD3 UR4, UR5, 0x500, URZ ;  /* 0x0000050005047890 */ /* 0x000fe2000fffe03f */
[----:B------:R-:W-:Y:S01]  /*3360*/  F2FP.BF16.F32.PACK_AB R26, R14, R21 ;  /* 0x000000150e1a723e */ /* 0x000fe200000010ff */
[----:B------:R-:W-:Y:S01]  /*3370*/  UMOV UR11, 0xc0000010 ;  /* 0xc0000010000b7882 */ /* 0x000fe20000000000 */
[----:B------:R-:W-:Y:S01]  /*3380*/  F2FP.BF16.F32.PACK_AB R25, R30, R69 ;  /* 0x000000451e19723e */ /* 0x000fe200000010ff */
[----:B------:R-:W-:Y:S01]  /*3390*/  UIADD3 UR6, UR5, 0x600, URZ ;  /* 0x0000060005067890 */ /* 0x000fe2000fffe03f */
[----:B------:R-:W-:Y:S01]  /*33a0*/  @!P5 FMUL R88, R88, 0.5 ;  /* 0x3f0000005858d820 */ /* 0x000fe20000400000 */
[----:B------:R-:W-:Y:S01]  /*33b0*/  UMOV UR7, 0xc0000010 ;  /* 0xc000001000077882 */ /* 0x000fe20000000000 */
[----:B------:R-:W-:Y:S01]  /*33c0*/  UMOV UR10, UR4 ;  /* 0x00000004000a7c82 */ /* 0x000fe20008000000 */
[----:B------:R-:W-:Y:S01]  /*33d0*/  UIADD3 UR8, UR5, 0x700, URZ ;  /* 0x0000070005087890 */ /* 0x000fe2000fffe03f */
[----:B------:R-:W1:Y:S01]  /*33e0*/  MUFU.EX2 R42, R88 ;  /* 0x00000058002a7308 */ /* 0x000e620000000800 */
[----:B------:R-:W-:Y:S01]  /*33f0*/  @!P6 FMUL R31, R31, R31 ;  /* 0x0000001f1f1fe220 */ /* 0x000fe20000400000 */
[----:B------:R-:W-:Y:S01]  /*3400*/  UIADD3 UR4, UR5, 0x800, URZ ;  /* 0x0000080005047890 */ /* 0x000fe2000fffe03f */
[----:B------:R-:W-:Y:S01]  /*3410*/  @!P2 FMUL R35, R35, R35 ;  /* 0x000000232323a220 */ /* 0x000fe20000400000 */
[----:B------:R-:W-:Y:S01]  /*3420*/  @!P3 FMUL R38, R38, R38 ;  /* 0x000000262626b220 */ /* 0x000fe20000400000 */
[----:B------:R-:W-:Y:S01]  /*3430*/  @!P4 FMUL R39, R39, R39 ;  /* 0x000000272727c220 */ /* 0x000fe20000400000 */
[----:B------:R-:W-:Y:S01]  /*3440*/  F2FP.BF16.F32.PACK_AB R27, R34, R31 ;  /* 0x0000001f221b723e */ /* 0x000fe200000010ff */
[----:B------:R-:W-:Y:S01]  /*3450*/  FADD R15, R15, R48 ;  /* 0x000000300f0f7221 */ /* 0x000fe20000000000 */
[----:B------:R-:W-:Y:S01]  /*3460*/  FSETP.GEU.AND P1, PT, R43, -126, PT ;  /* 0xc2fc00002b00780b */ /* 0x000fe20003f2e000 */
[----:B------:R-:W-:Y:S01]  /*3470*/  FADD R20, R20, R45 ;  /* 0x0000002d14147221 */ /* 0x000fe20000000000 */
[----:B------:R-:W-:Y:S01]  /*3480*/  WARPGROUP.ARRIVE ;  /* 0x00000000000079c5 */ /* 0x000fe20000000000 */
[----:B------:R-:W-:Y:S01]  /*3490*/  FSETP.GEU.AND P2, PT, R46, -126, PT ;  /* 0xc2fc00002e00780b */ /* 0x000fe20003f4e000 */
[----:B------:R-:W-:Y:S01]  /*34a0*/  FADD R21, R21, R52 ;  /* 0x0000003415157221 */ /* 0x000fe20000000000 */
[----:B------:R-:W-:-:S02]  /*34b0*/  FSETP.GEU.AND P3, PT, R47, -126, PT ;  /* 0xc2fc00002f00780b */ /* 0x000fc40003f6e000 */
[----:B------:R-:W-:Y:S01]  /*34c0*/  FSETP.GEU.AND P6, PT, R129, -126, PT ;  /* 0xc2fc00008100780b */ /* 0x000fe20003fce000 */
[----:B------:R-:W-:Y:S01]  /*34d0*/  HGMMA.64x16x16.F32.BF16 R120, R24, gdesc[UR8].tnspB, RZ, !UPT, gsb0 ;  /* 0x4020000818787df0 */ /* 0x000fe2000c0018ff */
[----:B------:R-:W-:Y:S01]  /*34e0*/  UMOV UR10, UR8 ;  /* 0x00000008000a7c82 */ /* 0x000fe20008000000 */
[----:B------:R-:W-:Y:S01]  /*34f0*/  UMOV UR11, 0xc0000010 ;  /* 0xc0000010000b7882 */ /* 0x000fe20000000000 */
[----:B-1----:R-:W-:Y:S01]  /*3500*/  @!P5 FMUL R42, R42, R42 ;  /* 0x0000002a2a2ad220 */ /* 0x002fe20000400000 */
[----:B------:R-:W-:Y:S01]  /*3510*/  UIADD3 UR8, UR5, 0x720, URZ ;  /* 0x0000072005087890 */ /* 0x000fe2000fffe03f */
[----:B------:R-:W-:Y:S01]  /*3520*/  @!P1 FMUL R43, R43, 0.5 ;  /* 0x3f0000002b2b9820 */ /* 0x000fe20000400000 */
[----:B------:R-:W-:Y:S02]  /*3530*/  FSETP.GEU.AND P4, PT, R130, -126, PT ;  /* 0xc2fc00008200780b */ /* 0x000fe40003f8e000 */
[----:B------:R-:W-:Y:S01]  /*3540*/  @!P2 FMUL R46, R46, 0.5 ;  /* 0x3f0000002e2ea820 */ /* 0x000fe20000400000 */
[----:B------:R-:W-:Y:S01]  /*3550*/  FSETP.GEU.AND P5, PT, R131, -126, PT ;  /* 0xc2fc00008300780b */ /* 0x000fe20003fae000 */
[----:B------:R-:W-:Y:S01]  /*3560*/  @!P3 FMUL R47, R47, 0.5 ;  /* 0x3f0000002f2fb820 */ /* 0x000fe20000400000 */
[----:B------:R-:W1:Y:S01]  /*3570*/  MUFU.EX2 R43, R43 ;  /* 0x0000002b002b7308 */ /* 0x000e620000000800 */
[----:B------:R-:W-:-:S07]  /*3580*/  @!P6 FMUL R129, R129, 0.5 ;  /* 0x3f0000008181e820 */ /* 0x000fce0000400000 */
[----:B------:R-:W3:Y:S01]  /*3590*/  MUFU.EX2 R50, R129 ;  /* 0x0000008100327308 */ /* 0x000ee20000000800 */
[----:B------:R-:W-:Y:S02]  /*35a0*/  @!P4 FMUL R130, R130, 0.5 ;  /* 0x3f0000008282c820 */ /* 0x000fe40000400000 */
[----:B------:R-:W-:-:S05]  /*35b0*/  @!P5 FMUL R131, R131, 0.5 ;  /* 0x3f0000008383d820 */ /* 0x000fca0000400000 */
[----:B------:R-:W4:Y:S01]  /*35c0*/  MUFU.EX2 R46, R46 ;  /* 0x0000002e002e7308 */ /* 0x000f220000000800 */
[----:B-1----:R-:W-:Y:S01]  /*35d0*/  @!P1 FMUL R43, R43, R43 ;  /* 0x0000002b2b2b9220 */ /* 0x002fe20000400000 */
[----:B------:R-:W-:-:S06]  /*35e0*/  FSETP.GEU.AND P1, PT, R54, -126, PT ;  /* 0xc2fc00003600780b */ /* 0x000fcc0003f2e000 */
[----:B------:R-:W1:Y:S01]  /*35f0*/  MUFU.EX2 R47, R47 ;  /* 0x0000002f002f7308 */ /* 0x000e620000000800 */
[----:B---3--:R-:W-:Y:S01]  /*3600*/  @!P6 FMUL R50, R50, R50 ;  /* 0x000000323232e220 */ /* 0x008fe20000400000 */
[----:B------:R-:W-:Y:S01]  /*3610*/  FSETP.GEU.AND P6, PT, R132, -126, PT ;  /* 0xc2fc00008400780b */ /* 0x000fe20003fce000 */
[----:B------:R-:W-:Y:S02]  /*3620*/  WARPGROUP.DEPBAR.LE gsb0, 0x0 ;  /* 0x00008000000079c5 */ /* 0x000fe40000010000 */
[----:B------:R-:W-:Y:S01]  /*3630*/  WARPGROUP.ARRIVE ;  /* 0x00000000000079c5 */ /* 0x000fe20000000000 */
[----:B----4-:R-:W-:Y:S01]  /*3640*/  @!P2 FMUL R46, R46, R46 ;  /* 0x0000002e2e2ea220 */ /* 0x010fe20000400000 */
[----:B------:R-:W-:Y:S01]  /*3650*/  @!P1 FMUL R54, R54, 0.5 ;  /* 0x3f00000036369820 */ /* 0x000fe20000400000 */
[----:B------:R-:W3:Y:S01]  /*3660*/  MUFU.EX2 R51, R130 ;  /* 0x0000008200337308 */ /* 0x000ee20000000800 */
[----:B------:R-:W-:Y:S02]  /*3670*/  FSETP.GEU.AND P2, PT, R133, -126, PT ;  /* 0xc2fc00008500780b */ /* 0x000fe40003f4e000 */
[----:B------:R-:W-:Y:S01]  /*3680*/  HGMMA.64x16x16.F32.BF16 R112, R24, gdesc[UR4].tnspB, RZ, !UPT, gsb0 ;  /* 0x4020000418707df0 */ /* 0x000fe2000c0018ff */
[----:B------:R-:W-:Y:S01]  /*3690*/  UIADD3 UR6, UR5, 0x900, URZ ;  /* 0x0000090005067890 */ /* 0x000fe2000fffe03f */
[----:B-1----:R-:W-:Y:S01]  /*36a0*/  @!P3 FMUL R47, R47, R47 ;  /* 0x0000002f2f2fb220 */ /* 0x002fe20000400000 */
[----:B------:R-:W-:Y:S01]  /*36b0*/  UMOV UR7, 0xc0000010 ;  /* 0xc000001000077882 */ /* 0x000fe20000000000 */
[----:B------:R-:W-:Y:S01]  /*36c0*/  @!P6 FMUL R132, R132, 0.5 ;  /* 0x3f0000008484e820 */ /* 0x000fe20000400000 */
[----:B------:R-:W1:Y:S01]  /*36d0*/  MUFU.EX2 R62, R131 ;  /* 0x00000083003e7308 */ /* 0x000e620000000800 */
[----:B------:R-:W-:-:S05]  /*36e0*/  FSETP.GEU.AND P3, PT, R59, -126, PT ;  /* 0xc2fc00003b00780b */ /* 0x000fca0003f6e000 */
[----:B------:R-:W-:Y:S02]  /*36f0*/  @!P2 FMUL R133, R133, 0.5 ;  /* 0x3f0000008585a820 */ /* 0x000fe40000400000 */
[----:B------:R-:W4:Y:S01]  /*3700*/  MUFU.EX2 R55, R132 ;  /* 0x0000008400377308 */ /* 0x000f220000000800 */
[----:B---3--:R-:W-:Y:S01]  /*3710*/  @!P4 FMUL R51, R51, R51 ;  /* 0x000000333333c220 */ /* 0x008fe20000400000 */
[----:B------:R-:W-:-:S04]  /*3720*/  FSETP.GEU.AND P4, PT, R58, -126, PT ;  /* 0xc2fc00003a00780b */ /* 0x000fc80003f8e000 */
[----:B------:R-:W-:Y:S02]  /*3730*/  @!P3 FMUL R59, R59, 0.5 ;  /* 0x3f0000003b3bb820 */ /* 0x000fe40000400000 */
[----:B------:R-:W3:Y:S01]  /*3740*/  MUFU.EX2 R54, R54 ;  /* 0x0000003600367308 */ /* 0x000ee20000000800 */
[----:B-1----:R-:W-:Y:S01]  /*3750*/  @!P5 FMUL R62, R62, R62 ;  /* 0x0000003e3e3ed220 */ /* 0x002fe20000400000 */
[----:B------:R-:W-:-:S05]  /*3760*/  FSETP.GEU.AND P5, PT, R63, -126, PT ;  /* 0xc2fc00003f00780b */ /* 0x000fca0003fae000 */
[----:B------:R-:W-:Y:S01]  /*3770*/  @!P4 FMUL R58, R58, 0.5 ;  /* 0x3f0000003a3ac820 */ /* 0x000fe20000400000 */
[----:B------:R-:W1:Y:S01]  /*3780*/  MUFU.EX2 R76, R133 ;  /* 0x00000085004c7308 */ /* 0x000e620000000800 */
[----:B----4-:R-:W-:Y:S01]  /*3790*/  @!P6 FMUL R55, R55, R55 ;  /* 0x000000373737e220 */ /* 0x010fe20000400000 */
[----:B------:R-:W-:-:S05]  /*37a0*/  FSETP.GEU.AND P6, PT, R84, -126, PT ;  /* 0xc2fc00005400780b */ /* 0x000fca0003fce000 */
[----:B------:R-:W-:Y:S01]  /*37b0*/  @!P5 FMUL R63, R63, 0.5 ;  /* 0x3f0000003f3fd820 */ /* 0x000fe20000400000 */
[----:B------:R-:W4:Y:S01]  /*37c0*/  MUFU.EX2 R77, R59 ;  /* 0x0000003b004d7308 */ /* 0x000f220000000800 */
[----:B---3--:R-:W-:Y:S01]  /*37d0*/  @!P1 FMUL R54, R54, R54 ;  /* 0x0000003636369220 */ /* 0x008fe20000400000 */
[----:B------:R-:W-:Y:S01]  /*37e0*/  FSETP.GEU.AND P1, PT, R66, -126, PT ;  /* 0xc2fc00004200780b */ /* 0x000fe20003f2e000 */
[----:B------:R-:W-:Y:S02]  /*37f0*/  WARPGROUP.DEPBAR.LE gsb0, 0x0 ;  /* 0x00008000000079c5 */ /* 0x000fe40000010000 */
[----:B------:R-:W-:-:S03]  /*3800*/  WARPGROUP.ARRIVE ;  /* 0x00000000000079c5 */ /* 0x000fc60000000000 */
[----:B------:R-:W3:Y:S01]  /*3810*/  MUFU.EX2 R58, R58 ;  /* 0x0000003a003a7308 */ /* 0x000ee20000000800 */
[----:B-1----:R-:W-:Y:S01]  /*3820*/  @!P2 FMUL R76, R76, R76 ;  /* 0x0000004c4c4ca220 */ /* 0x002fe20000400000 */
[----:B------:R-:W-:Y:S01]  /*3830*/  FSETP.GEU.AND P2, PT, R67, -126, PT ;  /* 0xc2fc00004300780b */ /* 0x000fe20003f4e000 */
[----:B------:R-:W-:Y:S01]  /*3840*/  @!P6 FMUL R84, R84, 0.5 ;  /* 0x3f0000005454e820 */ /* 0x000fe20000400000 */
[----:B------:R-:W-:Y:S01]  /*3850*/  HGMMA.64x16x16.F32.BF16 R104, R24, gdesc[UR8].tnspB, RZ, !UPT, gsb0 ;  /* 0x4020000818687df0 */ /* 0x000fe2000c0018ff */
[----:B------:R-:W-:Y:S01]  /*3860*/  UMOV UR10, UR4 ;  /* 0x00000004000a7c82 */ /* 0x000fe20008000000 */
[----:B------:R-:W-:Y:S01]  /*3870*/  UMOV UR11, 0xc0000010 ;  /* 0xc0000010000b7882 */ /* 0x000fe20000000000 */
[----:B------:R-:W-:Y:S01]  /*3880*/  UIADD3 UR4, UR5, 0x520, URZ ;  /* 0x0000052005047890 */ /* 0x000fe2000fffe03f */
[----:B------:R-:W1:Y:S01]  /*3890*/  MUFU.EX2 R63, R63 ;  /* 0x0000003f003f7308 */ /* 0x000e620000000800 */
[----:B----4-:R-:W-:Y:S01]  /*38a0*/  @!P3 FMUL R77, R77, R77 ;  /* 0x0000004d4d4db220 */ /* 0x010fe20000400000 */
[----:B------:R-:W-:Y:S01]  /*38b0*/  FSETP.GEU.AND P3, PT, R70, -126, PT ;  /* 0xc2fc00004600780b */ /* 0x000fe20003f6e000 */
[----:B------:R-:W-:Y:S01]  /*38c0*/  @!P1 FMUL R66, R66, 0.5 ;  /* 0x3f00000042429820 */ /* 0x000fe20000400000 */
[----:B------:R-:W-:Y:S01]  /*38d0*/  FADD R69, R69, R76 ;  /* 0x0000004c45457221 */ /* 0x000fe20000000000 */
[----:B------:R-:W-:-:S02]  /*38e0*/  FADD R30, R30, R77 ;  /* 0x0000004d1e1e7221 */ /* 0x000fc40000000000 */
[----:B------:R-:W-:Y:S01]  /*38f0*/  @!P2 FMUL R67, R67, 0.5 ;  /* 0x3f0000004343a820 */ /* 0x000fe20000400000 */
[----:B---3--:R-:W-:Y:S01]  /*3900*/  @!P4 FMUL R58, R58, R58 ;  /* 0x0000003a3a3ac220 */ /* 0x008fe20000400000 */
[----:B------:R-:W-:Y:S01]  /*3910*/  FSETP.GEU.AND P4, PT, R71, -126, PT ;  /* 0xc2fc00004700780b */ /* 0x000fe20003f8e000 */
[----:B------:R-:W3:Y:S02]  /*3920*/  MUFU.EX2 R66, R66 ;  /* 0x0000004200427308 */ /* 0x000ee40000000800 */
[----:B------:R-:W-:-:S03]  /*3930*/  FADD R31, R31, R58 ;  /* 0x0000003a1f1f7221 */ /* 0x000fc60000000000 */
[----:B------:R-:W-:Y:S01]  /*3940*/  @!P3 FMUL R70, R70, 0.5 ;  /* 0x3f0000004646b820 */ /* 0x000fe20000400000 */
[----:B-1----:R-:W-:Y:S02]  /*3950*/  @!P5 FMUL R63, R63, R63 ;  /* 0x0000003f3f3fd220 */ /* 0x002fe40000400000 */
[----:B------:R-:W1:Y:S01]  /*3960*/  MUFU.EX2 R67, R67 ;  /* 0x0000004300437308 */ /* 0x000e620000000800 */
[----:B------:R-:W-:Y:S01]  /*3970*/  FSETP.GEU.AND P5, PT, R74, -126, PT ;  /* 0xc2fc00004a00780b */ /* 0x000fe20003fae000 */
[----:B------:R-:W-:Y:S02]  /*3980*/  FADD R34, R34, R63 ;  /* 0x0000003f22227221 */ /* 0x000fe40000000000 */
[----:B------:R-:W-:-:S04]  /*3990*/  @!P4 FMUL R71, R71, 0.5 ;  /* 0x3f0000004747c820 */ /* 0x000fc80000400000 */
[----:B------:R-:W4:Y:S01]  /*39a0*/  MUFU.EX2 R70, R70 ;  /* 0x0000004600467308 */ /* 0x000f220000000800 */
[----:B---3--:R-:W-:Y:S01]  /*39b0*/  @!P1 FMUL R66, R66, R66 ;  /* 0x0000004242429220 */ /* 0x008fe20000400000 */
[----:B------:R-:W-:-:S04]  /*39c0*/  ISETP.GE.AND P1, PT, R128, 0x81, PT ;  /* 0x000000818000780c */ /* 0x000fc80003f26270 */
[----:B------:R-:W-:Y:S02]  /*39d0*/  @!P5 FMUL R74, R74, 0.5 ;  /* 0x3f0000004a4ad820 */ /* 0x000fe40000400000 */
[----:B------:R-:W3:Y:S01]  /*39e0*/  MUFU.EX2 R71, R71 ;  /* 0x0000004700477308 */ /* 0x000ee20000000800 */
[----:B-1----:R-:W-:Y:S01]  /*39f0*/  @!P2 FMUL R67, R67, R67 ;  /* 0x000000434343a220 */ /* 0x002fe20000400000 */
[----:B------:R-:W-:Y:S01]  /*3a00*/  FSETP.GEU.AND P2, PT, R78, -126, PT ;  /* 0xc2fc00004e00780b */ /* 0x000fe20003f4e000 */
[----:B------:R-:W-:Y:S02]  /*3a10*/  WARPGROUP.DEPBAR.LE gsb0, 0x0 ;  /* 0x00008000000079c5 */ /* 0x000fe40000010000 */
[----:B------:R-:W-:-:S03]  /*3a20*/  WARPGROUP.ARRIVE ;  /* 0x00000000000079c5 */ /* 0x000fc60000000000 */
[----:B------:R-:W1:Y:S01]  /*3a30*/  MUFU.EX2 R59, R84 ;  /* 0x00000054003b7308 */ /* 0x000e620000000800 */
[----:B----4-:R-:W-:Y:S01]  /*3a40*/  @!P3 FMUL R70, R70, R70 ;  /* 0x000000464646b220 */ /* 0x010fe20000400000 */
[----:B------:R-:W-:Y:S01]  /*3a50*/  FSETP.GEU.AND P3, PT, R79, -126, PT ;  /* 0xc2fc00004f00780b */ /* 0x000fe20003f6e000 */
[----:B------:R-:W-:Y:S01]  /*3a60*/  HGMMA.64x16x16.F32.BF16 R96, R24, gdesc[UR8].tnspB, RZ, !UPT, gsb0 ;  /* 0x4020000818607df0 */ /* 0x000fe2000c0018ff */
[----:B------:R-:W-:Y:S01]  /*3a70*/  UMOV UR10, UR4 ;  /* 0x00000004000a7c82 */ /* 0x000fe20008000000 */
[----:B------:R-:W-:Y:S01]  /*3a80*/  UMOV UR11, 0xc0000010 ;  /* 0xc0000010000b7882 */ /* 0x000fe20000000000 */
[----:B------:R-:W-:Y:S01]  /*3a90*/  UIADD3 UR4, UR5, 0x820, URZ ;  /* 0x0000082005047890 */ /* 0x000fe2000fffe03f */
[----:B------:R-:W-:Y:S01]  /*3aa0*/  @!P2 FMUL R78, R78, 0.5 ;  /* 0x3f0000004e4ea820 */ /* 0x000fe20000400000 */
[----:B---3--:R-:W-:Y:S01]  /*3ab0*/  @!P4 FMUL R71, R71, R71 ;  /* 0x000000474747c220 */ /* 0x008fe20000400000 */
[----:B------:R-:W3:Y:S01]  /*3ac0*/  MUFU.EX2 R81, R74 ;  /* 0x0000004a00517308 */ /* 0x000ee20000000800 */
[----:B------:R-:W-:-:S05]  /*3ad0*/  FSETP.GEU.AND P4, PT, R85, -126, PT ;  /* 0xc2fc00005500780b */ /* 0x000fca0003f8e000 */
[----:B------:R-:W-:Y:S01]  /*3ae0*/  @!P3 FMUL R79, R79, 0.5 ;  /* 0x3f0000004f4fb820 */ /* 0x000fe20000400000 */
[----:B-1----:R-:W-:Y:S01]  /*3af0*/  @!P6 FMUL R59, R59, R59 ;  /* 0x0000003b3b3be220 */ /* 0x002fe20000400000 */
[----:B------:R-:W-:-:S06]  /*3b00*/  FSETP.GEU.AND P6, PT, R75, -126, PT ;  /* 0xc2fc00004b00780b */ /* 0x000fcc0003fce000 */
[----:B------:R-:W-:Y:S01]  /*3b10*/  @!P4 FMUL R85, R85, 0.5 ;  /* 0x3f0000005555c820 */ /* 0x000fe20000400000 */
[----:B---3--:R-:W-:Y:S01]  /*3b20*/  @!P5 FMUL R81, R81, R81 ;  /* 0x000000515151d220 */ /* 0x008fe20000400000 */
[----:B------:R-:W-:-:S05]  /*3b30*/  FSETP.GEU.AND P5, PT, R82, -126, PT ;  /* 0xc2fc00005200780b */ /* 0x000fca0003fae000 */
[----:B------:R-:W-:-:S08]  /*3b40*/  @!P6 FMUL R75, R75, 0.5 ;  /* 0x3f0000004b4be820 */ /* 0x000fd00000400000 */
[----:B------:R-:W-:Y:S01]  /*3b50*/  @!P5 FMUL R82, R82, 0.5 ;  /* 0x3f0000005252d820 */ /* 0x000fe20000400000 */
[----:B------:R-:W-:Y:S02]  /*3b60*/  WARPGROUP.DEPBAR.LE gsb0, 0x0 ;  /* 0x00008000000079c5 */ /* 0x000fe40000010000 */
[----:B--2---:R-:W-:-:S03]  /*3b70*/  WARPGROUP.ARRIVE ;  /* 0x00000000000079c5 */ /* 0x004fc60000000000 */
[----:B------:R-:W1:Y:S03]  /*3b80*/  MUFU.EX2 R82, R82 ;  /* 0x0000005200527308 */ /* 0x000e660000000800 */
[----:B------:R-:W-:Y:S01]  /*3b90*/  HGMMA.64x16x16.F32.BF16 R88, R24, gdesc[UR4].tnspB, RZ, !UPT, gsb0 ;  /* 0x4020000418587df0 */ /* 0x000fe2000c0018ff */
[----:B------:R-:W-:Y:S01]  /*3ba0*/  UIADD3 UR6, UR5, 0x620, URZ ;  /* 0x0000062005067890 */ /* 0x000fe2000fffe03f */
[----:B------:R-:W-:Y:S01]  /*3bb0*/  UMOV UR7, 0xc0000010 ;  /* 0xc000001000077882 */ /* 0x000fe20000000000 */
[----:B-1----:R-:W-:Y:S01]  /*3bc0*/  @!P5 FMUL R82, R82, R82 ;  /* 0x000000525252d220 */ /* 0x002fe20000400000 */
[----:B------:R-:W-:Y:S02]  /*3bd0*/  WARPGROUP.DEPBAR.LE gsb0, 0x0 ;  /* 0x00008000000079c5 */ /* 0x000fe40000010000 */
[----:B------:R-:W-:Y:S01]  /*3be0*/  F2FP.BF16.F32.PACK_AB R24, R36, R29 ;  /* 0x0000001d2418723e */ /* 0x000fe200000010ff */
[----:B------:R-:W-:Y:S01]  /*3bf0*/  FADD R29, R29, R72 ;  /* 0x000000481d1d7221 */ /* 0x000fe20000000000 */
[----:B------:R-:W-:Y:S01]  /*3c00*/  F2FP.BF16.F32.PACK_AB R26, R22, R19 ;  /* 0x00000013161a723e */ /* 0x000fe200000010ff */
[----:B------:R-:W-:Y:S01]  /*3c10*/  FADD R19, R19, R64 ;  /* 0x0000004013137221 */ /* 0x000fe20000000000 */
[----:B------:R-:W-:Y:S01]  /*3c20*/  F2FP.BF16.F32.PACK_AB R25, R38, R35 ;  /* 0x000000232619723e */ /* 0x000fe200000010ff */
[----:B------:R-:W-:Y:S01]  /*3c30*/  FADD R36, R36, R73 ;  /* 0x0000004924247221 */ /* 0x000fe20000000000 */
[----:B------:R-:W-:Y:S01]  /*3c40*/  F2FP.BF16.F32.PACK_AB R27, R42, R39 ;  /* 0x000000272a1b723e */ /* 0x000fe200000010ff */
[----:B------:R-:W-:Y:S01]  /*3c50*/  FADD R22, R22, R65 ;  /* 0x0000004116167221 */ /* 0x000fe20000000000 */
[----:B------:R-:W-:Y:S01]  /*3c60*/  FADD R35, R35, R66 ;  /* 0x0000004223237221 */ /* 0x000fe20000000000 */
[----:B------:R-:W-:Y:S01]  /*3c70*/  FADD R38, R38, R67 ;  /* 0x0000004326267221 */ /* 0x000fe20000000000 */
[----:B------:R-:W-:Y:S01]  /*3c80*/  WARPGROUP.ARRIVE ;  /* 0x00000000000079c5 */ /* 0x000fe20000000000 */
[----:B------:R-:W-:Y:S01]  /*3c90*/  FADD R39, R39, R70 ;  /* 0x0000004627277221 */ /* 0x000fe20000000000 */
[----:B------:R-:W-:-:S04]  /*3ca0*/  FADD R42, R42, R71 ;  /* 0x000000472a2a7221 */ /* 0x000fc80000000000 */
[----:B------:R-:W-:Y:S01]  /*3cb0*/  HGMMA.64x16x16.F32.BF16 R120, R24, gdesc[UR8].tnspB, R120, gsb0 ;  /* 0x4020000818787df0 */ /* 0x000fe20008001878 */
[----:B------:R-:W-:Y:S01]  /*3cc0*/  UMOV UR10, UR8 ;  /* 0x00000008000a7c82 */ /* 0x000fe20008000000 */
[----:B------:R-:W-:Y:S01]  /*3cd0*/  UMOV UR11, 0xc0000010 ;  /* 0xc0000010000b7882 */ /* 0x000fe20000000000 */
[----:B------:R-:W-:Y:S01]  /*3ce0*/  UIADD3 UR8, UR5, 0x740, URZ ;  /* 0x0000074005087890 */ /* 0x000fe2000fffe03f */
[----:B------:R-:W-:Y:S02]  /*3cf0*/  WARPGROUP.DEPBAR.LE gsb0, 0x0 ;  /* 0x00008000000079c5 */ /* 0x000fe40000010000 */
[----:B------:R-:W-:-:S06]  /*3d00*/  WARPGROUP.ARRIVE ;  /* 0x00000000000079c5 */ /* 0x000fcc0000000000 */
[----:B------:R-:W-:Y:S01]  /*3d10*/  HGMMA.64x16x16.F32.BF16 R112, R24, gdesc[UR4].tnspB, R112, gsb0 ;  /* 0x4020000418707df0 */ /* 0x000fe20008001870 */
[----:B------:R-:W-:Y:S01]  /*3d20*/  UIADD3 UR6, UR5, 0x920, URZ ;  /* 0x0000092005067890 */ /* 0x000fe2000fffe03f */
[----:B------:R-:W-:Y:S01]  /*3d30*/  UMOV UR7, 0xc0000010 ;  /* 0xc000001000077882 */ /* 0x000fe20000000000 */
[----:B------:R-:W-:Y:S02]  /*3d40*/  WARPGROUP.DEPBAR.LE gsb0, 0x0 ;  /* 0x00008000000079c5 */ /* 0x000fe40000010000 */
[----:B------:R-:W-:-:S06]  /*3d50*/  WARPGROUP.ARRIVE ;  /* 0x00000000000079c5 */ /* 0x000fcc0000000000 */
[----:B------:R-:W-:Y:S01]  /*3d60*/  HGMMA.64x16x16.F32.BF16 R104, R24, gdesc[UR8].tnspB, R104, gsb0 ;  /* 0x4020000818687df0 */ /* 0x000fe20008001868 */
[----:B------:R-:W-:Y:S01]  /*3d70*/  UMOV UR10, UR4 ;  /* 0x00000004000a7c82 */ /* 0x000fe20008000000 */
[----:B------:R-:W-:Y:S01]  /*3d80*/  UMOV UR11, 0xc0000010 ;  /* 0xc0000010000b7882 */ /* 0x000fe20000000000 */
[----:B------:R-:W-:Y:S01]  /*3d90*/  UIADD3 UR4, UR5, 0x540, URZ ;  /* 0x0000054005047890 */ /* 0x000fe2000fffe03f */
        /* <DEDUP_REMOVED lines=12> */
[----:B------:R-:W-:Y:S01]  /*3e60*/  F2FP.BF16.F32.PACK_AB R24, R37, R28 ;  /* 0x0000001c2518723e */ /* 0x000fe200000010ff */
[----:B------:R-:W-:Y:S01]  /*3e70*/  FADD R28, R28, R61 ;  /* 0x0000003d1c1c7221 */ /* 0x000fe20000000000 */
[C---:B------:R-:W-:Y:S01]  /*3e80*/  F2FP.BF16.F32.PACK_AB R26, R44.reuse, R33 ;  /* 0x000000212c1a723e */ /* 0x040fe200000010ff */
        /* <DEDUP_REMOVED lines=9> */
[----:B------:R-:W-:-:S04]  /*3f20*/  IADD3 R15, R2, 0x16820, RZ ;  /* 0x00016820020f7810 */ /* 0x000fc80007ffe0ff */
        /* <DEDUP_REMOVED lines=27> */
[----:B------:R-:W-:Y:S02]  /*40e0*/  F2FP.BF16.F32.PACK_AB R24, R32, R23 ;  /* 0x000000172018723e */ /* 0x000fe400000010ff */
[----:B------:R-:W-:Y:S01]  /*40f0*/  F2FP.BF16.F32.PACK_AB R26, R41, R40 ;  /* 0x00000028291a723e */ /* 0x000fe200000010ff */
[----:B------:R-:W-:Y:S01]  /*4100*/  FADD R40, R40, R59 ;  /* 0x0000003b28287221 */ /* 0x000fe20000000000 */
[----:B------:R-:W-:Y:S02]  /*4110*/  F2FP.BF16.F32.PACK_AB R25, R62, R51 ;  /* 0x000000333e19723e */ /* 0x000fe400000010ff */
[----:B------:R-:W-:Y:S01]  /*4120*/  F2FP.BF16.F32.PACK_AB R27, R54, R55 ;  /* 0x00000037361b723e */ /* 0x000fe200000010ff */
[----:B------:R-:W-:-:S03]  /*4130*/  FADD R40, R19, R40 ;  /* 0x0000002813287221 */ /* 0x000fc60000000000 */
        /* <DEDUP_REMOVED lines=30> */
[----:B------:R-:W1:Y:S01]  /*4320*/  MUFU.EX2 R48, R75 ;  /* 0x0000004b00307308 */ /* 0x000e620000000800 */
[----:B------:R-:W-:Y:S01]  /*4330*/  F2FP.BF16.F32.PACK_AB R25, R77, R76 ;  /* 0x0000004c4d19723e */ /* 0x000fe200000010ff */
[----:B------:R-:W-:Y:S01]  /*4340*/  FADD R49, R14, R49 ;  /* 0x000000310e317221 */ /* 0x000fe20000000000 */
[----:B------:R-:W-:-:S03]  /*4350*/  F2FP.BF16.F32.PACK_AB R27, R63, R58 ;  /* 0x0000003a3f1b723e */ /* 0x000fc600000010ff */
[----:B------:R-:W-:Y:S01]  /*4360*/  FADD R44, R49, R44 ;  /* 0x0000002c312c7221 */ /* 0x000fe20000000000 */
[----:B------:R-:W-:Y:S01]  /*4370*/  WARPGROUP.ARRIVE ;  /* 0x00000000000079c5 */ /* 0x000fe20000000000 */
[----:B------:R-:W2:Y:S05]  /*4380*/  MUFU.EX2 R45, R78 ;  /* 0x0000004e002d7308 */ /* 0x000eaa0000000800 */
[----:B------:R-:W-:Y:S01]  /*4390*/  HGMMA.64x16x16.F32.BF16 R120, R24, gdesc[UR8].tnspB, R120, gsb0 ;  /* 0x4020000818787df0 */ /* 0x000fe20008001878 */
[----:B------:R-:W-:Y:S01]  /*43a0*/  UMOV UR10, UR8 ;  /* 0x00000008000a7c82 */ /* 0x000fe20008000000 */
[----:B------:R-:W-:Y:S01]  /*43b0*/  UMOV UR11, 0xc0000010 ;  /* 0xc0000010000b7882 */ /* 0x000fe20000000000 */
[----:B------:R-:W-:Y:S01]  /*43c0*/  UIADD3 UR8, UR5, 0x7a0, URZ ;  /* 0x000007a005087890 */ /* 0x000fe2000fffe03f */
[----:B------:R-:W3:Y:S01]  /*43d0*/  MUFU.EX2 R52, R79 ;  /* 0x0000004f00347308 */ /* 0x000ee20000000800 */
[----:B-1----:R-:W-:Y:S01]  /*43e0*/  @!P6 FMUL R48, R48, R48 ;  /* 0x000000303030e220 */ /* 0x002fe20000400000 */
[----:B------:R-:W-:-:S03]  /*43f0*/  FSETP.GEU.AND P6, PT, R83, -126, PT ;  /* 0xc2fc00005300780b */ /* 0x000fc60003fce000 */
[----:B------:R-:W-:Y:S01]  /*4400*/  FADD R43, R43, R48 ;  /* 0x000000302b2b7221 */ /* 0x000fe20000000000 */
[----:B--2---:R-:W-:Y:S01]  /*4410*/  @!P2 FMUL R45, R45, R45 ;  /* 0x0000002d2d2da220 */ /* 0x004fe20000400000 */
[----:B------:R-:W-:Y:S01]  /*4420*/  FSETP.GEU.AND P2, PT, R86, -126, PT ;  /* 0xc2fc00005600780b */ /* 0x000fe20003f4e000 */
[----:B------:R-:W1:Y:S01]  /*4430*/  MUFU.EX2 R14, R85 ;  /* 0x00000055000e7308 */ /* 0x000e620000000800 */
[----:B------:R-:W-:Y:S01]  /*4440*/  FADD R30, R30, R43 ;  /* 0x0000002b1e1e7221 */ /* 0x000fe20000000000 */
[----:B------:R-:W-:-:S05]  /*4450*/  FADD R46, R46, R45 ;  /* 0x0000002d2e2e7221 */ /* 0x000fca0000000000 */
[----:B------:R-:W-:Y:S01]  /*4460*/  @!P6 FMUL R83, R83, 0.5 ;  /* 0x3f0000005353e820 */ /* 0x000fe20000400000 */
[----:B------:R-:W-:Y:S01]  /*4470*/  FADD R31, R31, R46 ;  /* 0x0000002e1f1f7221 */ /* 0x000fe20000000000 */
[----:B---3--:R-:W-:Y:S01]  /*4480*/  @!P3 FMUL R52, R52, R52 ;  /* 0x000000343434b220 */ /* 0x008fe20000400000 */
[----:B------:R-:W-:-:S03]  /*4490*/  FSETP.GEU.AND P3, PT, R87, -126, PT ;  /* 0xc2fc00005700780b */ /* 0x000fc60003f6e000 */
[----:B------:R-:W-:Y:S01]  /*44a0*/  FADD R47, R47, R52 ;  /* 0x000000342f2f7221 */ /* 0x000fe20000000000 */
[----:B------:R-:W-:-:S03]  /*44b0*/  @!P2 FMUL R86, R86, 0.5 ;  /* 0x3f0000005656a820 */ /* 0x000fc60000400000 */
[----:B------:R-:W-:Y:S01]  /*44c0*/  FADD R34, R34, R47 ;  /* 0x0000002f22227221 */ /* 0x000fe20000000000 */
[----:B-1----:R-:W-:Y:S02]  /*44d0*/  @!P4 FMUL R14, R14, R14 ;  /* 0x0000000e0e0ec220 */ /* 0x002fe40000400000 */
[----:B------:R-:W1:Y:S03]  /*44e0*/  MUFU.EX2 R86, R86 ;  /* 0x0000005600567308 */ /* 0x000e660000000800 */
[----:B------:R-:W-:Y:S01]  /*44f0*/  @!P3 FMUL R87, R87, 0.5 ;  /* 0x3f0000005757b820 */ /* 0x000fe20000400000 */
[----:B------:R-:W-:Y:S01]  /*4500*/  F2FP.BF16.F32.PACK_AB R58, R14, R59 ;  /* 0x0000003b0e3a723e */ /* 0x000fe200000010ff */
[----:B------:R-:W-:Y:S01]  /*4510*/  FADD R41, R41, R14 ;  /* 0x0000000e29297221 */ /* 0x000fe20000000000 */
[----:B------:R-:W-:-:S03]  /*4520*/  FADD R14, R51, R82 ;  /* 0x00000052330e7221 */ /* 0x000fc60000000000 */
[----:B------:R-:W2:Y:S01]  /*4530*/  MUFU.EX2 R87, R87 ;  /* 0x0000005700577308 */ /* 0x000ea20000000800 */
[----:B------:R-:W-:Y:S02]  /*4540*/  WARPGROUP.DEPBAR.LE gsb0, 0x0 ;  /* 0x00008000000079c5 */ /* 0x000fe40000010000 */
[----:B------:R-:W-:Y:S01]  /*4550*/  WARPGROUP.ARRIVE ;  /* 0x00000000000079c5 */ /* 0x000fe20000000000 */
[----:B------:R-:W-:Y:S01]  /*4560*/  FADD R41, R22, R41 ;  /* 0x0000002916297221 */ /* 0x000fe20000000000 */
[----:B------:R-:W-:Y:S01]  /*4570*/  FADD R35, R35, R14 ;  /* 0x0000000e23237221 */ /* 0x000fe20000000000 */
[----:B------:R-:W-:Y:S01]  /*4580*/  PRMT R14, RZ, 0x654, R15 ;  /* 0x00000654ff0e7816 */ /* 0x000fe2000000000f */
[----:B-1----:R-:W-:Y:S02]  /*4590*/  @!P2 FMUL R86, R86, R86 ;  /* 0x000000565656a220 */ /* 0x002fe40000400000 */
[----:B------:R-:W-:Y:S01]  /*45a0*/  HGMMA.64x16x16.F32.BF16 R112, R24, gdesc[UR4].tnspB, R112, gsb0 ;  /* 0x4020000418707df0 */ /* 0x000fe20008001870 */
[----:B------:R-:W-:Y:S01]  /*45b0*/  UIADD3 UR6, UR5, 0x980, URZ ;  /* 0x0000098005067890 */ /* 0x000fe2000fffe03f */
[----:B------:R-:W-:Y:S01]  /*45c0*/  FADD R41, R44, R41 ;  /* 0x000000292c297221 */ /* 0x000fe20000000000 */
[----:B------:R-:W-:Y:S01]  /*45d0*/  UMOV UR7, 0xc0000010 ;  /* 0xc000001000077882 */ /* 0x000fe20000000000 */
[----:B------:R-:W-:Y:S01]  /*45e0*/  FADD R35, R50, R35 ;  /* 0x0000002332237221 */ /* 0x000fe20000000000 */
[----:B--2---:R-:W-:-:S05]  /*45f0*/  @!P3 FMUL R87, R87, R87 ;  /* 0x000000575757b220 */ /* 0x004fca0000400000 */
[----:B------:R-:W-:Y:S01]  /*4600*/  F2FP.BF16.F32.PACK_AB R59, R87, R86 ;  /* 0x00000056573b723e */ /* 0x000fe200000010ff */
[----:B------:R-:W-:-:S04]  /*4610*/  FADD R87, R54, R87 ;  /* 0x0000005736577221 */ /* 0x000fc80000000000 */
[----:B------:R-:W-:-:S04]  /*4620*/  FADD R87, R42, R87 ;  /* 0x000000572a577221 */ /* 0x000fc80000000000 */
[----:B------:R-:W-:Y:S01]  /*4630*/  FADD R34, R34, R87 ;  /* 0x0000005722227221 */ /* 0x000fe20000000000 */
        /* <DEDUP_REMOVED lines=24> */
[----:B------:R-:W-:Y:S01]  /*47c0*/  WARPGROUP.ARRIVE ;  /* 0x00000000000079c5 */ /* 0x000fe20000000000 */
[----:B------:R-:W-:-:S05]  /*47d0*/  FADD R21, R21, R40 ;  /* 0x0000002815157221 */ /* 0x000fca0000000000 */
        /* <DEDUP_REMOVED lines=28> */
[----:B------:R-:W-:Y:S02]  /*49a0*/  F2FP.BF16.F32.PACK_AB R26, R57, R60 ;  /* 0x0000003c391a723e */ /* 0x000fe400000010ff */
[----:B------:R-:W-:Y:S01]  /*49b0*/  F2FP.BF16.F32.PACK_AB R25, R48, R81 ;  /* 0x000000513019723e */ /* 0x000fe200000010ff */
[----:B------:R-:W1:Y:S01]  /*49c0*/  MUFU.EX2 R57, R83 ;  /* 0x0000005300397308 */ /* 0x000e620000000800 */
[----:B------:R-:W-:-:S04]  /*49d0*/  F2FP.BF16.F32.PACK_AB R27, R52, R45 ;  /* 0x0000002d341b723e */ /* 0x000fc800000010ff */
[----:B------:R-:W-:-:S06]  /*49e0*/  WARPGROUP.ARRIVE ;  /* 0x00000000000079c5 */ /* 0x000fcc0000000000 */
[----:B------:R-:W-:Y:S01]  /*49f0*/  HGMMA.64x16x16.F32.BF16 R120, R24, gdesc[UR8].tnspB, R120, gsb0 ;  /* 0x4020000818787df0 */ /* 0x000fe20008001878 */
[----:B------:R-:W-:Y:S01]  /*4a00*/  UMOV UR10, UR8 ;  /* 0x00000008000a7c82 */ /* 0x000fe20008000000 */
[----:B------:R-:W-:Y:S01]  /*4a10*/  UMOV UR11, 0xc0000010 ;  /* 0xc0000010000b7882 */ /* 0x000fe20000000000 */
[----:B------:R-:W-:Y:S01]  /*4a20*/  UIADD3 UR8, UR5, 0x7e0, URZ ;  /* 0x000007e005087890 */ /* 0x000fe2000fffe03f */
[----:B-1----:R-:W-:Y:S01]  /*4a30*/  @!P6 FMUL R57, R57, R57 ;  /* 0x000000393939e220 */ /* 0x002fe20000400000 */
        /* <DEDUP_REMOVED lines=23> */
[----:B------:R-:W-:Y:S01]  /*4bb0*/  FADD R24, R23, R56 ;  /* 0x0000003817187221 */ /* 0x000fe20000000000 */
        /* <DEDUP_REMOVED lines=9> */
[----:B------:R-:W-:Y:S01]  /*4c50*/  FADD R26, R39, R26 ;  /* 0x0000001a271a7221 */ /* 0x000fe20000000000 */
[----:B------:R-:W-:Y:S01]  /*4c60*/  FADD R28, R28, R29 ;  /* 0x0000001d1c1c7221 */ /* 0x000fe20000000000 */
[----:B------:R-:W-:Y:S01]  /*4c70*/  FADD R20, R20, R23 ;  /* 0x0000001714147221 */ /* 0x000fe20000000000 */
[----:B------:R-:W-:Y:S01]  /*4c80*/  FADD R25, R30, R25 ;  /* 0x000000191e197221 */ /* 0x000fe20000000000 */
[----:B------:R-:W-:Y:S01]  /*4c90*/  HGMMA.64x16x16.F32.BF16 R120, R56, gdesc[UR8].tnspB, R120, gsb0 ;  /* 0x4020000838787df0 */ /* 0x000fe20008001878 */
[----:B------:R-:W-:Y:S01]  /*4ca0*/  UMOV UR10, UR8 ;  /* 0x00000008000a7c82 */ /* 0x000fe20008000000 */
[----:B------:R-:W-:Y:S01]  /*4cb0*/  UMOV UR11, 0xc0000010 ;  /* 0xc0000010000b7882 */ /* 0x000fe20000000000 */
[----:B------:R-:W-:Y:S01]  /*4cc0*/  FADD R26, R31, R26 ;  /* 0x0000001a1f1a7221 */ /* 0x000fe20000000000 */
[----:B------:R-:W-:Y:S01]  /*4cd0*/  FADD R21, R28, R21 ;  /* 0x000000151c157221 */ /* 0x000fe20000000000 */
[----:B------:R-:W-:Y:S01]  /*4ce0*/  FADD R20, R20, R41 ;  /* 0x0000002914147221 */ /* 0x000fe20000000000 */
[----:B------:R-:W-:Y:S01]  /*4cf0*/  FADD R25, R25, R34 ;  /* 0x0000002219197221 */ /* 0x000fe20000000000 */
[----:B------:R-:W-:-:S02]  /*4d00*/  FADD R26, R35, R26 ;  /* 0x0000001a231a7221 */ /* 0x000fc40000000000 */
[----:B------:R-:W-:Y:S02]  /*4d10*/  FADD R21, R21, R20 ;  /* 0x0000001415157221 */ /* 0x000fe40000000000 */
[----:B------:R-:W-:Y:S01]  /*4d20*/  FADD R20, R26, R25 ;  /* 0x000000191a147221 */ /* 0x000fe20000000000 */
        /* <DEDUP_REMOVED lines=10> */
[----:B------:R-:W-:Y:S02]  /*4dd0*/  WARPGROUP.DEPBAR.LE gsb0, 0x0 ;  /* 0x00008000000079c5 */ /* 0x000fe40000010000 */
[----:B------:R-:W-:-:S06]  /*4de0*/  WARPGROUP.ARRIVE ;  /* 0x00000000000079c5 */ /* 0x000fcc0000000000 */
[----:B------:R-:W-:Y:S03]  /*4df0*/  HGMMA.64x16x16.F32.BF16 R96, R56, gdesc[UR8].tnspB, R96, gsb0 ;  /* 0x4020000838607df0 */ /* 0x000fe60008001860 */
[----:B------:R-:W-:Y:S02]  /*4e00*/  WARPGROUP.DEPBAR.LE gsb0, 0x0 ;  /* 0x00008000000079c5 */ /* 0x000fe40000010000 */
[----:B------:R-:W-:-:S06]  /*4e10*/  WARPGROUP.ARRIVE ;  /* 0x00000000000079c5 */ /* 0x000fcc0000000000 */
[----:B------:R-:W-:Y:S03]  /*4e20*/  HGMMA.64x16x16.F32.BF16 R88, R56, gdesc[UR4].tnspB, R88, gsb0 ;  /* 0x4020000438587df0 */ /* 0x000fe60008001858 */
[----:B------:R-:W-:Y:S02]  /*4e30*/  WARPGROUP.DEPBAR.LE gsb0, 0x0 ;  /* 0x00008000000079c5 */ /* 0x000fe40000010000 */
[----:B------:R1:W-:Y:S01]  /*4e40*/  SYNCS.ARRIVE.TRANS64.RED.A1T0 RZ, [R14+URZ], RZ ;  /* 0x000000ff0eff79a7 */ /* 0x0003e2000810043f */
[----:B------:R-:W-:Y:S05]  /*4e50*/  @!P1 BRA `(.L_x_24) ;  /* 0x00000040004c9947 */ /* 0x000fea0003800000 */
[----:B------:R-:W-:Y:S01]  /*4e60*/  LOP3.LUT R17, R17, 0x1f, RZ, 0xc0, !PT ;  /* 0x0000001f11117812 */ /* 0x000fe200078ec0ff */
[----:B------:R-:W-:Y:S01]  /*4e70*/  IMAD.MOV.U32 R23, RZ, RZ, R0 ;  /* 0x000000ffff177224 */ /* 0x000fe200078e0000 */
[----:B------:R-:W-:Y:S01]  /*4e80*/  MOV R129, R9 ;  /* 0x0000000900817202 */ /* 0x000fe20000000f00 */
[----:B-1----:R-:W-:Y:S01]  /*4e90*/  IMAD.MOV.U32 R14, RZ, RZ, 0x1 ;  /* 0x00000001ff0e7424 */ /* 0x002fe200078e00ff */
[----:B------:R-:W-:Y:S01]  /*4ea0*/  MOV R19, 0x2 ;  /* 0x0000000200137802 */ /* 0x000fe20000000f00 */
[----:B------:R-:W-:-:S06]  /*4eb0*/  ULDC UR4, c[0x0][0x604] ;  /* 0x0001810000047ab9 */ /* 0x000fcc0000000800 */
.L_x_37:
[----:B------:R-:W-:Y:S01]  /*4ec0*/  IMAD R9, R19, 0x8, R2 ;  /* 0x0000000813097824 */ /* 0x000fe200078e0202 */
[----:B------:R-:W-:-:S07]  /*4ed0*/  SHF.L.U32 R0, R3, 0x1f, RZ ;  /* 0x0000001f03007819 */ /* 0x000fce00000006ff */
[----:B------:R-:W-:Y:S05]  /*4ee0*/  YIELD ;  /* 0x0000000000007946 */ /* 0x000fea0003800000 */
[----:B------:R-:W1:Y:S02]  /*4ef0*/  SYNCS.PHASECHK.TRANS64.TRYWAIT P1, [R9+URZ+0x16800], R0 ;  /* 0x01680000090075a7 */ /* 0x000e64000802017f */
[----:B-1----:R-:W-:Y:S05]  /*4f00*/  @!P1 BRA `(.L_x_25) ;  /* 0x0000005800d89947 */ /* 0x002fea0003800000 */
.L_x_73:
[----:B------:R-:W-:Y:S05]  /*4f10*/  WARPSYNC.ALL ;  /* 0x0000000000007948 */ /* 0x000fea0003800000 */
[----:B------:R-:W-:Y:S01]  /*4f20*/  MOV R130, UR60 ;  /* 0x0000003c00827c02 */ /* 0x000fe20008000f00 */
[----:B------:R-:W-:Y:S01]  /*4f30*/  IMAD.MOV.U32 R131, RZ, RZ, -0x3ffffff0 ;  /* 0xc0000010ff837424 */ /* 0x000fe200078e00ff */
[----:B------:R-:W-:Y:S01]  /*4f40*/  R2UR UR12, R12 ;  /* 0x000000000c0c72ca */ /* 0x000fe200000e0000 */
[----:B------:R-:W-:Y:S01]  /*4f50*/  WARPGROUP.ARRIVE ;  /* 0x00000000000079c5 */ /* 0x000fe20000000000 */
[----:B------:R-:W-:Y:S01]  /*4f60*/  R2UR UR13, R13 ;  /* 0x000000000d0d72ca */ /* 0x000fe200000e0000 */
[----:B------:R-:W-:Y:S01]  /*4f70*/  IMAD R130, R19, 0x500, R130 ;  /* 0x0000050013827824 */ /* 0x000fe200078e0282 */
[----:B------:R-:W-:Y:S01]  /*4f80*/  R2UR UR15, R131 ;  /* 0x00000000830f72ca */ /* 0x000fe200000e0000 */
[----:B------:R-:W-:Y:S01]  /*4f90*/  IMAD.MOV.U32 R133, RZ, RZ, -0x3ffffff0 ;  /* 0xc0000010ff857424 */ /* 0x000fe200078e00ff */
[----:B------:R-:W-:Y:S01]  /*4fa0*/  R2UR UR8, R10 ;  /* 0x000000000a0872ca */ /* 0x000fe200000e0000 */
[----:B------:R-:W-:Y:S01]  /*4fb0*/  IMAD.MOV.U32 R131, RZ, RZ, -0x3ffffff0 ;  /* 0xc0000010ff837424 */ /* 0x000fe200078e00ff */
[----:B------:R-:W-:-:S02]  /*4fc0*/  R2UR UR14, R130 ;  /* 0x00000000820e72ca */ /* 0x000fc400000e0000 */
[----:B------:R-:W-:Y:S02]  /*4fd0*/  IADD3 R132, R130, 0x100, RZ ;  /* 0x0000010082847810 */ /* 0x000fe40007ffe0ff */
[----:B------:R-:W-:Y:S02]  /*4fe0*/  R2UR UR9, R11 ;  /* 0x000000000b0972ca */ /* 0x000fe400000e0000 */
[----:B------:R-:W-:Y:S02]  /*4ff0*/  R2UR UR10, R132 ;  /* 0x00000000840a72ca */ /* 0x000fe400000e0000 */
[----:B------:R-:W-:Y:S01]  /*5000*/  R2UR UR11, R133 ;  /* 0x00000000850b72ca */ /* 0x000fe200000e0000 */
[----:B------:R-:W-:Y:S01]  /*5010*/  IMAD.MOV.U32 R133, RZ, RZ, -0x3ffffff0 ;  /* 0xc0000010ff857424 */ /* 0x000fe200078e00ff */
[----:B------:R-:W-:Y:S02]  /*5020*/  IADD3 R132, R130, 0x200, RZ ;  /* 0x0000020082847810 */ /* 0x000fe40007ffe0ff */
[----:B------:R-:W-:Y:S01]  /*5030*/  R2UR UR51, R131 ;  /* 0x00000000833372ca */ /* 0x000fe200000e0000 */
[----:B------:R-:W-:Y:S01]  /*5040*/  HGMMA.64x128x16.F32.BF16 R24, gdesc[UR12], RZ, !UPT, gsb0 ;  /* 0x01e000000c1879f0 */ /* 0x000fe2000c0018ff */
[----:B------:R-:W-:-:S02]  /*5050*/  R2UR UR58, R132 ;  /* 0x00000000843a72ca */ /* 0x000fc400000e0000 */
[----:B------:R-:W-:Y:S01]  /*5060*/  R2UR UR59, R133 ;  /* 0x00000000853b72ca */ /* 0x000fe200000e0000 */
[----:B------:R-:W-:Y:S01]  /*5070*/  IMAD.MOV.U32 R133, RZ, RZ, -0x3ffffff0 ;  /* 0xc0000010ff857424 */ /* 0x000fe200078e00ff */
[C---:B------:R-:W-:Y:S02]  /*5080*/  IADD3 R132, R130.reuse, 0x300, RZ ;  /* 0x0000030082847810 */ /* 0x040fe40007ffe0ff */
[----:B------:R-:W-:Y:S02]  /*5090*/  IADD3 R130, R130, 0x400, RZ ;  /* 0x0000040082827810 */ /* 0x000fe40007ffe0ff */
[----:B------:R-:W-:Y:S02]  /*50a0*/  R2UR UR54, R132 ;  /* 0x00000000843672ca */ /* 0x000fe400000e0000 */
[----:B------:R-:W-:Y:S02]  /*50b0*/  R2UR UR55, R133 ;  /* 0x00000000853772ca */ /* 0x000fe400000e0000 */
[----:B------:R-:W-:-:S02]  /*50c0*/  R2UR UR50, R130 ;  /* 0x00000000823272ca */ /* 0x000fc400000e0000 */
[----:B------:R-:W-:Y:S01]  /*50d0*/  ISETP.NE.AND P1, PT, R8, RZ, PT ;  /* 0x000000ff0800720c */ /* 0x000fe20003f25270 */
        /* <DEDUP_REMOVED lines=13> */
[----:B------:R-:W-:Y:S05]  /*51b0*/  @P1 BRA `(.L_x_26) ;  /* 0x0000000000f81947 */ /* 0x000fea0003800000 */
[----:B------:R-:W-:-:S13]  /*51c0*/  ISETP.LT.OR P2, PT, R6, 0x1, !P0 ;  /* 0x000000010600780c */ /* 0x000fda0004741670 */
[----:B------:R-:W-:Y:S05]  /*51d0*/  @P2 BRA `(.L_x_27) ;  /* 0x0000000000ec2947 */ /* 0x000fea0003800000 */
[----:B-1----:R-:W-:Y:S02]  /*51e0*/  LEA R0, R5, R2, 0x3 ;  /* 0x0000000205007211 */ /* 0x002fe400078e18ff */
[----:B------:R-:W-:Y:S02]  /*51f0*/  SHF.L.U32 R9, R4, 0x1f, RZ ;  /* 0x0000001f04097819 */ /* 0x000fe400000006ff */
[----:B------:R-:W-:Y:S02]  /*5200*/  ISETP.NE.AND P3, PT, R16, RZ, PT ;  /* 0x000000ff1000720c */ /* 0x000fe40003f65270 */
[----:B------:R-:W1:Y:S02]  /*5210*/  SYNCS.PHASECHK.TRANS64.TRYWAIT P2, [R0+URZ+0x16820], R9 ;  /* 0x01682009000075a7 */ /* 0x000e64000804017f */
[----:B-1----:R-:W-:Y:S09]  /*5220*/  @!P2 BRA `(.L_x_28) ;  /* 0x000000580024a947 */ /* 0x002ff20003800000 */
.L_x_74:
[----:B------:R-:W-:Y:S05]  /*5230*/  @P3 BRA `(.L_x_29) ;  /* 0x0000000000143947 */ /* 0x000fea0003800000 */
[----:B------:R-:W-:Y:S01]  /*5240*/  ISETP.NE.AND P2, PT, R17, RZ, PT ;  /* 0x000000ff1100720c */ /* 0x000fe20003f45270 */
[----:B-1----:R-:W-:-:S04]  /*5250*/  IMAD.MOV.U32 R9, RZ, RZ, 0x5000 ;  /* 0x00005000ff097424 */ /* 0x002fc800078e00ff */
[----:B------:R2:W-:Y:S08]  /*5260*/  SYNCS.ARRIVE.TRANS64 RZ, [R0+URZ+0x16800], R9 ;  /* 0x0168000900ff79a7 */ /* 0x0005f0000800003f */
[----:B------:R-:W-:Y:S05]  /*5270*/  @!P2 BRA `(.L_x_29) ;  /* 0x000000000004a947 */ /* 0x000fea0003800000 */
[----:B------:R-:W-:Y:S01]  /*5280*/  BPT.TRAP 0x1 ;  /* 0x000000040000795c */ /* 0x000fe20000300000 */
.L_x_29:
[----:B-12---:R-:W-:Y:S01]  /*5290*/  IMAD R9, R5, 0x5000, R2 ;  /* 0x0000500005097824 */ /* 0x006fe200078e0202 */
        /* <DEDUP_REMOVED lines=10> */
[----:B------:R-:W-:Y:S01]  /*5340*/  UMOV UR34, 0x10 ;  /* 0x0000001000227882 */ /* 0x000fe20000000000 */
[----:B------:R-:W-:Y:S01]  /*5350*/  UMOV UR36, UR44 ;  /* 0x0000002c00247c82 */ /* 0x000fe20008000000 */
[----:B------:R-:W-:Y:S01]  /*5360*/  UMOV UR37, UR45 ;  /* 0x0000002d00257c82 */ /* 0x000fe20008000000 */
[----:B------:R-:W-:Y:S01]  /*5370*/  UIADD3 UR41, UR41, 0x16800, URZ ;  /* 0x0001680029297890 */ /* 0x000fe2000fffe03f */
[----:B------:R-:W-:Y:S01]  /*5380*/  ISETP.NE.AND P2, PT, R5, 0x4, PT ;  /* 0x000000040500780c */ /* 0x000fe20003f45270 */
[----:B------:R-:W-:-:S02]  /*5390*/  USHF.L.U32 UR43, UR43, 0x7, URZ ;  /* 0x000000072b2b7899 */ /* 0x000fc4000800063f */
[----:B------:R-:W-:Y:S01]  /*53a0*/  UIADD3 UR40, UR8, 0x2800, URZ ;  /* 0x0000280008287890 */ /* 0x000fe2000fffe03f */
[----:B------:R-:W-:Y:S01]  /*53b0*/  SEL R9, RZ, 0x1, P2 ;  /* 0x00000001ff097807 */ /* 0x000fe20001000000 */
[----:B------:R-:W-:Y:S01]  /*53c0*/  UIADD3 UR32, UR8, 0x3800, URZ ;  /* 0x0000380008207890 */ /* 0x000fe2000fffe03f */
[----:B------:R-:W-:Y:S01]  /*53d0*/  SEL R5, R5, RZ, P2 ;  /* 0x000000ff05057207 */ /* 0x000fe20001000000 */
[----:B------:R-:W-:Y:S01]  /*53e0*/  UIADD3 UR24, UR8, 0x4800, URZ ;  /* 0x0000480008187890 */ /* 0x000fe2000fffe03f */
[----:B------:R-:W-:Y:S01]  /*53f0*/  LOP3.LUT R4, R4, R9, RZ, 0x3c, !PT ;  /* 0x0000000904047212 */ /* 0x000fe200078e3cff */
        /* <DEDUP_REMOVED lines=24> */
[----:B--2---:R-:W-:Y:S01]  /*5580*/  NOP ;  /* 0x0000000000007918 */ /* 0x004fe20000000000 */
.L_x_27:
[----:B------:R-:W-:-:S07]  /*5590*/  VIADD R6, R6, 0xffffffff ;  /* 0xffffffff06067836 */ /* 0x000fce0000000000 */
.L_x_26:
[----:B------:R-:W-:Y:S01]  /*55a0*/  IADD3 R19, R19, 0x1, RZ ;  /* 0x0000000113137810 */ /* 0x000fe20007ffe0ff */
[----:B------:R-:W-:Y:S05]  /*55b0*/  WARPSYNC.ALL ;  /* 0x0000000000007948 */ /* 0x000fea0003800000 */
[----:B------:R-:W-:-:S04]  /*55c0*/  ISETP.NE.AND P2, PT, R19, 0x4, PT ;  /* 0x000000041300780c */ /* 0x000fc80003f45270 */
[----:B-1----:R-:W-:Y:S02]  /*55d0*/  SEL R0, RZ, 0x1, P2 ;  /* 0x00000001ff007807 */ /* 0x002fe40001000000 */
[----:B------:R-:W-:Y:S02]  /*55e0*/  SEL R19, R19, RZ, P2 ;  /* 0x000000ff13137207 */ /* 0x000fe40001000000 */
[----:B------:R-:W-:Y:S02]  /*55f0*/  LOP3.LUT R3, R3, R0, RZ, 0x3c, !PT ;  /* 0x0000000003037212 */ /* 0x000fe400078e3cff */
[----:B------:R-:W-:Y:S01]  /*5600*/  FMNMX R0, R24, R23, !PT ;  /* 0x0000001718007209 */ /* 0x000fe20007800000 */
[----:B------:R-:W-:Y:S01]  /*5610*/  IMAD R132, R14, 0x8, R15 ;  /* 0x000000080e847824 */ /* 0x000fe200078e020f */
[----:B------:R-:W-:Y:S01]  /*5620*/  FMNMX R22, R26, R129, !PT ;  /* 0x000000811a167209 */ /* 0x000fe20007800000 */
[----:B------:R-:W-:Y:S01]  /*5630*/  BSSY B0, `(.L_x_30) ;  /* 0x0000059000007945 */ /* 0x000fe20003800000 */
        /* <DEDUP_REMOVED lines=62> */
[----:B------:R-:W-:Y:S01]  /*5a20*/  PRMT R132, RZ, 0x654, R132 ;  /* 0x00000654ff847816 */ /* 0x000fe20000000084 */
[----:B------:R-:W1:Y:S01]  /*5a30*/  SHFL.BFLY PT, R9, R0, 0x1, 0x1f ;  /* 0x0c201f0000097f89 */ /* 0x000e6200000e0000 */
[----:B------:R-:W-:Y:S02]  /*5a40*/  LEA R134, R19, R2, 0x3 ;  /* 0x0000000213867211 */ /* 0x000fe400078e18ff */
[----:B------:R-:W-:Y:S01]  /*5a50*/  SHF.L.U32 R133, R3, 0x1f, RZ ;  /* 0x0000001f03857819 */ /* 0x000fe200000006ff */
[----:B------:R-:W2:Y:S01]  /*5a60*/  SHFL.BFLY PT, R131, R22, 0x1, 0x1f ;  /* 0x0c201f0016837f89 */ /* 0x000ea200000e0000 */
[----:B------:R3:W-:Y:S02]  /*5a70*/  SYNCS.ARRIVE.TRANS64.RED.A1T0 RZ, [R132+URZ], RZ ;  /* 0x000000ff84ff79a7 */ /* 0x0007e4000810043f */
[----:B------:R-:W4:Y:S01]  /*5a80*/  SYNCS.PHASECHK.TRANS64.TRYWAIT P4, [R134+URZ+0x16800], R133 ;  /* 0x01680085860075a7 */ /* 0x000f22000808017f */
[----:B-1----:R-:W-:-:S02]  /*5a90*/  FMNMX R128, R0, R9, !PT ;  /* 0x0000000900807209 */ /* 0x002fc40007800000 */
[----:B--2---:R-:W-:-:S03]  /*5aa0*/  FMNMX R131, R22, R131, !PT ;  /* 0x0000008316837209 */ /* 0x004fc60007800000 */
[----:B------:R-:W1:Y:S04]  /*5ab0*/  SHFL.BFLY PT, R9, R128, 0x2, 0x1f ;  /* 0x0c401f0080097f89 */ /* 0x000e6800000e0000 */
[----:B------:R-:W2:Y:S01]  /*5ac0*/  SHFL.BFLY PT, R130, R131, 0x2, 0x1f ;  /* 0x0c401f0083827f89 */ /* 0x000ea200000e0000 */
[----:B-1----:R-:W-:Y:S02]  /*5ad0*/  FMNMX R0, R128, R9, !PT ;  /* 0x0000000980007209 */ /* 0x002fe40007800000 */
[----:B--2---:R-:W-:Y:S02]  /*5ae0*/  FMNMX R9, R131, R130, !PT ;  /* 0x0000008283097209 */ /* 0x004fe40007800000 */
[----:B------:R-:W-:Y:S02]  /*5af0*/  FSETP.NEU.AND P2, PT, R0, -INF , PT ;  /* 0xff8000000000780b */ /* 0x000fe40003f4d000 */
[----:B------:R-:W-:-:S02]  /*5b00*/  FSETP.NEU.AND P3, PT, R9, -INF , PT ;  /* 0xff8000000900780b */ /* 0x000fc40003f6d000 */
[----:B---3--:R-:W-:Y:S02]  /*5b10*/  FSEL R132, R0, RZ, P2 ;  /* 0x000000ff00847208 */ /* 0x008fe40001000000 */
[----:B------:R-:W-:-:S03]  /*5b20*/  FSEL R128, R9, RZ, P3 ;  /* 0x000000ff09807208 */ /* 0x000fc60001800000 */
[----:B------:R-:W-:Y:S02]  /*5b30*/  FADD R22, -R132, R23 ;  /* 0x0000001784167221 */ /* 0x000fe40000000100 */
[----:B------:R-:W-:Y:S02]  /*5b40*/  FADD R23, -R128, R129 ;  /* 0x0000008180177221 */ /* 0x000fe40000000100 */
[----:B------:R-:W-:Y:S01]  /*5b50*/  FMUL R130, R22, UR4 ;  /* 0x0000000416827c20 */ /* 0x000fe20008400000 */
[----:B------:R-:W-:Y:S01]  /*5b60*/  FMUL R22, R128, UR4 ;  /* 0x0000000480167c20 */ /* 0x000fe20008400000 */
[----:B------:R-:W-:-:S03]  /*5b70*/  FMUL R23, R23, UR4 ;  /* 0x0000000417177c20 */ /* 0x000fc60008400000 */
[----:B------:R-:W-:Y:S01]  /*5b80*/  FSETP.GEU.AND P2, PT, R130, -126, PT ;  /* 0xc2fc00008200780b */ /* 0x000fe20003f4e000 */
[----:B------:R-:W-:Y:S01]  /*5b90*/  FFMA R135, R26, UR4, -R22 ;  /* 0x000000041a877c23 */ /* 0x000fe20008000816 */
[----:B------:R-:W-:Y:S01]  /*5ba0*/  FSETP.GEU.AND P3, PT, R23, -126, PT ;  /* 0xc2fc00001700780b */ /* 0x000fe20003f6e000 */
[----:B----4-:R-:W-:-:S12]  /*5bb0*/  @!P4 BRA `(.L_x_31) ;  /* 0x0000004c00d4c947 */ /* 0x010fd80003800000 */
.L_x_75:
[----:B------:R-:W-:Y:S05]  /*5bc0*/  BSYNC B0 ;  /* 0x0000000000007941 */ /* 0x000fea0003800000 */
.L_x_30:
[----:B------:R-:W-:Y:S01]  /*5bd0*/  @!P2 FMUL R130, R130, 0.5 ;  /* 0x3f0000008282a820 */ /* 0x000fe20000400000 */
[----:B------:R-:W-:Y:S01]  /*5be0*/  @!P3 FMUL R23, R23, 0.5 ;  /* 0x3f0000001717b820 */ /* 0x000fe20000400000 */
[----:B------:R-:W-:Y:S01]  /*5bf0*/  FSETP.GEU.AND P4, PT, R135, -126, PT ;  /* 0xc2fc00008700780b */ /* 0x000fe20003f8e000 */
[----:B------:R-:W-:Y:S01]  /*5c00*/  FMUL R129, R132, UR4 ;  /* 0x0000000484817c20 */ /* 0x000fe20008400000 */
[----:B------:R-:W2:Y:S01]  /*5c10*/  MUFU.EX2 R26, R130 ;  /* 0x00000082001a7308 */ /* 0x000ea20000000800 */
[--C-:B------:R-:W-:Y:S01]  /*5c20*/  FFMA R136, R27, UR4, -R22.reuse ;  /* 0x000000041b887c23 */ /* 0x100fe20008000816 */
[--C-:B------:R-:W-:Y:S01]  /*5c30*/  FFMA R27, R30, UR4, -R22.reuse ;  /* 0x000000041e1b7c23 */ /* 0x100fe20008000816 */
[--C-:B------:R-:W-:Y:S01]  /*5c40*/  FFMA R30, R31, UR4, -R22.reuse ;  /* 0x000000041f1e7c23 */ /* 0x100fe20008000816 */
[--C-:B------:R-:W-:Y:S01]  /*5c50*/  FFMA R31, R24, UR4, -R129.reuse ;  /* 0x00000004181f7c23 */ /* 0x100fe20008000881 */
[--C-:B------:R-:W-:Y:S01]  /*5c60*/  FFMA R131, R25, UR4, -R129.reuse ;  /* 0x0000000419837c23 */ /* 0x100fe20008000881 */
[----:B------:R-:W-:Y:S01]  /*5c70*/  FSETP.GEU.AND P5, PT, R136, -126, PT ;  /* 0xc2fc00008800780b */ /* 0x000fe20003fae000 */
[--C-:B------:R-:W-:Y:S01]  /*5c80*/  FFMA R132, R32, UR4, -R129.reuse ;  /* 0x0000000420847c23 */ /* 0x100fe20008000881 */
[----:B------:R-:W3:Y:S01]  /*5c90*/  MUFU.EX2 R23, R23 ;  /* 0x0000001700177308 */ /* 0x000ee20000000800 */
[----:B------:R-:W-:Y:S01]  /*5ca0*/  FSETP.GEU.AND P6, PT, R27, -126, PT ;  /* 0xc2fc00001b00780b */ /* 0x000fe20003fce000 */
[--C-:B-1----:R-:W-:Y:S01]  /*5cb0*/  FFMA R133, R29, UR4, -R129.reuse ;  /* 0x000000041d857c23 */ /* 0x102fe20008000881 */
[----:B------:R-:W-:Y:S01]  /*5cc0*/  @!P4 FMUL R135, R135, 0.5 ;  /* 0x3f0000008787c820 */ /* 0x000fe20000400000 */
[--C-:B------:R-:W-:Y:S01]  /*5cd0*/  FFMA R29, R33, UR4, -R129.reuse ;  /* 0x00000004211d7c23 */ /* 0x100fe20008000881 */
[--C-:B------:R-:W-:Y:S01]  /*5ce0*/  FFMA R134, R28, UR4, -R129.reuse ;  /* 0x000000041c867c23 */ /* 0x100fe20008000881 */
[--C-:B------:R-:W-:Y:S01]  /*5cf0*/  FFMA R36, R36, UR4, -R129.reuse ;  /* 0x0000000424247c23 */ /* 0x100fe20008000881 */
[--C-:B------:R-:W-:Y:S01]  /*5d00*/  FFMA R37, R37, UR4, -R129.reuse ;  /* 0x0000000425257c23 */ /* 0x100fe20008000881 */
[----:B------:R-:W1:Y:S01]  /*5d10*/  MUFU.EX2 R24, R135 ;  /* 0x0000008700187308 */ /* 0x000e620000000800 */
[----:B--2---:R-:W-:Y:S01]  /*5d20*/  @!P2 FMUL R26, R26, R26 ;  /* 0x0000001a1a1aa220 */ /* 0x004fe20000400000 */
[----:B------:R-:W-:Y:S01]  /*5d30*/  FSETP.GEU.AND P2, PT, R30, -126, PT ;  /* 0xc2fc00001e00780b */ /* 0x000fe20003f4e000 */
[----:B------:R-:W-:Y:S01]  /*5d40*/  @!P5 FMUL R136, R136, 0.5 ;  /* 0x3f0000008888d820 */ /* 0x000fe20000400000 */
[--C-:B------:R-:W-:Y:S01]  /*5d50*/  FFMA R40, R40, UR4, -R129.reuse ;  /* 0x0000000428287c23 */ /* 0x100fe20008000881 */
[--C-:B------:R-:W-:Y:S01]  /*5d60*/  FFMA R41, R41, UR4, -R129.reuse ;  /* 0x0000000429297c23 */ /* 0x100fe20008000881 */
[----:B------:R-:W-:Y:S01]  /*5d70*/  @!P6 FMUL R27, R27, 0.5 ;  /* 0x3f0000001b1be820 */ /* 0x000fe20000400000 */
[--C-:B------:R-:W-:Y:S01]  /*5d80*/  FFMA R44, R44, UR4, -R129.reuse ;  /* 0x000000042c2c7c23 */ /* 0x100fe20008000881 */
[----:B------:R-:W-:Y:S01]  /*5d90*/  MUFU.EX2 R25, R136 ;  /* 0x0000008800197308 */ /* 0x000fe20000000800 */
[----:B---3--:R-:W-:Y:S01]  /*5da0*/  @!P3 FMUL R23, R23, R23 ;  /* 0x000000171717b220 */ /* 0x008fe20000400000 */
[----:B------:R-:W-:Y:S01]  /*5db0*/  FSETP.GEU.AND P3, PT, R31, -126, PT ;  /* 0xc2fc00001f00780b */ /* 0x000fe20003f6e000 */
[--C-:B------:R-:W-:Y:S01]  /*5dc0*/  FFMA R45, R45, UR4, -R129.reuse ;  /* 0x000000042d2d7c23 */ /* 0x100fe20008000881 */
[--C-:B------:R-:W-:Y:S01]  /*5dd0*/  FFMA R48, R48, UR4, -R129.reuse ;  /* 0x0000000430307c23 */ /* 0x100fe20008000881 */
[--C-:B------:R-:W-:Y:S01]  /*5de0*/  FFMA R49, R49, UR4, -R129.reuse ;  /* 0x0000000431317c23 */ /* 0x100fe20008000881 */
[--C-:B------:R-:W-:Y:S01]  /*5df0*/  FFMA R52, R52, UR4, -R129.reuse ;  /* 0x0000000434347c23 */ /* 0x100fe20008000881 */
[----:B------:R-:W-:Y:S01]  /*5e00*/  @!P2 FMUL R30, R30, 0.5 ;  /* 0x3f0000001e1ea820 */ /* 0x000fe20000400000 */
[----:B------:R-:W-:Y:S01]  /*5e10*/  MUFU.EX2 R27, R27 ;  /* 0x0000001b001b7308 */ /* 0x000fe20000000800 */
        /* <DEDUP_REMOVED lines=8> */
[--C-:B------:R-:W-:Y:S01]  /*5ea0*/  FFMA R61, R61, UR4, -R129.reuse ;  /* 0x000000043d3d7c23 */ /* 0x100fe20008000881 */
[--C-:B------:R-:W-:Y:S01]  /*5eb0*/  FFMA R64, R64, UR4, -R129.reuse ;  /* 0x0000000440407c23 */ /* 0x100fe20008000881 */
[--C-:B------:R-:W-:Y:S01]  /*5ec0*/  FFMA R65, R65, UR4, -R129.reuse ;  /* 0x0000000441417c23 */ /* 0x100fe20008000881 */
[--C-:B------:R-:W-:Y:S01]  /*5ed0*/  FFMA R68, R68, UR4, -R129.reuse ;  /* 0x0000000444447c23 */ /* 0x100fe20008000881 */
[--C-:B------:R-:W-:Y:S01]  /*5ee0*/  FFMA R69, R69, UR4, -R129.reuse ;  /* 0x0000000445457c23 */ /* 0x100fe20008000881 */
[--C-:B------:R-:W-:Y:S01]  /*5ef0*/  FFMA R72, R72, UR4, -R129.reuse ;  /* 0x0000000448487c23 */ /* 0x100fe20008000881 */
[----:B------:R-:W-:Y:S01]  /*5f00*/  @!P4 FMUL R131, R131, 0.5 ;  /* 0x3f0000008383c820 */ /* 0x000fe20000400000 */
[----:B------:R-:W2:Y:S01]  /*5f10*/  MUFU.EX2 R31, R31 ;  /* 0x0000001f001f7308 */ /* 0x000ea20000000800 */
[--C-:B------:R-:W-:Y:S01]  /*5f20*/  FFMA R73, R73, UR4, -R129.reuse ;  /* 0x0000000449497c23 */ /* 0x100fe20008000881 */
[--C-:B------:R-:W-:Y:S01]  /*5f30*/  FFMA R76, R76, UR4, -R129.reuse ;  /* 0x000000044c4c7c23 */ /* 0x100fe20008000881 */
[--C-:B------:R-:W-:Y:S01]  /*5f40*/  FFMA R77, R77, UR4, -R129.reuse ;  /* 0x000000044d4d7c23 */ /* 0x100fe20008000881 */
[--C-:B------:R-:W-:Y:S01]  /*5f50*/  FFMA R80, R80, UR4, -R129.reuse ;  /* 0x0000000450507c23 */ /* 0x100fe20008000881 */
[--C-:B------:R-:W-:Y:S01]  /*5f60*/  FFMA R81, R81, UR4, -R129.reuse ;  /* 0x0000000451517c23 */ /* 0x100fe20008000881 */
[--C-:B------:R-:W-:Y:S01]  /*5f70*/  FFMA R84, R84, UR4, -R129.reuse ;  /* 0x0000000454547c23 */ /* 0x100fe20008000881 */
[----:B------:R-:W-:Y:S01]  /*5f80*/  FFMA R85, R85, UR4, -R129 ;  /* 0x0000000455557c23 */ /* 0x000fe20008000881 */
[----:B------:R3:W4:Y:S01]  /*5f90*/  MUFU.EX2 R32, R131 ;  /* 0x0000008300207308 */ /* 0x0007220000000800 */
[----:B-1----:R-:W-:Y:S01]  /*5fa0*/  @!P2 FMUL R30, R30, R30 ;  /* 0x0000001e1e1ea220 */ /* 0x002fe20000400000 */
[----:B------:R-:W-:Y:S01]  /*5fb0*/  FSETP.GEU.AND P2, PT, R132, -126, PT ;  /* 0xc2fc00008400780b */ /* 0x000fe20003f4e000 */
[----:B------:R-:W-:Y:S01]  /*5fc0*/  FFMA R129, R34, UR4, -R22 ;  /* 0x0000000422817c23 */ /* 0x000fe20008000816 */
[----:B------:R-:W-:-:S02]  /*5fd0*/  IMAD.U32 R128, RZ, RZ, UR5 ;  /* 0x00000005ff807e24 */ /* 0x000fc4000f8e00ff */
[----:B------:R-:W-:Y:S01]  /*5fe0*/  @!P5 FMUL R25, R25, R25 ;  /* 0x000000191919d220 */ /* 0x000fe20000400000 */
[----:B------:R-:W-:Y:S01]  /*5ff0*/  @!P6 FMUL R27, R27, R27 ;  /* 0x0000001b1b1be220 */ /* 0x000fe20000400000 */
[----:B------:R-:W-:Y:S01]  /*6000*/  FSETP.GEU.AND P5, PT, R134, -126, PT ;  /* 0xc2fc00008600780b */ /* 0x000fe20003fae000 */
[----:B------:R-:W-:Y:S02]  /*6010*/  IMAD R28, R19, 0x500, R128 ;  /* 0x00000500131c7824 */ /* 0x000fe400078e0280 */
[----:B--2---:R-:W-:Y:S01]  /*6020*/  @!P3 FMUL R31, R31, R31 ;  /* 0x0000001f1f1fb220 */ /* 0x004fe20000400000 */
[----:B------:R-:W-:Y:S01]  /*6030*/  FSETP.GEU.AND P3, PT, R29, -126, PT ;  /* 0xc2fc00001d00780b */ /* 0x000fe20003f6e000 */
[--C-:B------:R-:W-:Y:S01]  /*6040*/  FFMA R128, R35, UR4, -R22.reuse ;  /* 0x0000000423807c23 */ /* 0x100fe20008000816 */
[--C-:B---3--:R-:W-:Y:S01]  /*6050*/  FFMA R131, R42, UR4, -R22.reuse ;  /* 0x000000042a837c23 */ /* 0x108fe20008000816 */
[----:B------:R-:W-:Y:S01]  /*6060*/  FSETP.GEU.AND P6, PT, R133, -126, PT ;  /* 0xc2fc00008500780b */ /* 0x000fe20003fce000 */
[--C-:B------:R-:W-:Y:S01]  /*6070*/  FFMA R130, R43, UR4, -R22.reuse ;  /* 0x000000042b827c23 */ /* 0x100fe20008000816 */
[----:B------:R-:W-:Y:S01]  /*6080*/  @!P2 FMUL R132, R132, 0.5 ;  /* 0x3f0000008484a820 */ /* 0x000fe20000400000 */
[--C-:B------:R-:W-:Y:S01]  /*6090*/  FFMA R135, R38, UR4, -R22.reuse ;  /* 0x0000000426877c23 */ /* 0x100fe20008000816 */
[----:B----4-:R-:W-:Y:S01]  /*60a0*/  @!P4 FMUL R32, R32, R32 ;  /* 0x000000202020c220 */ /* 0x010fe20000400000 */
[----:B------:R-:W-:Y:S01]  /*60b0*/  FSETP.GEU.AND P4, PT, R129, -126, PT ;  /* 0xc2fc00008100780b */ /* 0x000fe20003f8e000 */
[----:B------:R-:W1:Y:S01]  /*60c0*/  MUFU.EX2 R35, R132 ;  /* 0x0000008400237308 */ /* 0x000e620000000800 */
[----:B------:R-:W-:Y:S01]  /*60d0*/  @!P5 FMUL R134, R134, 0.5 ;  /* 0x3f0000008686d820 */ /* 0x000fe20000400000 */
[----:B------:R-:W-:Y:S01]  /*60e0*/  FFMA R136, R39, UR4, -R22 ;  /* 0x0000000427887c23 */ /* 0x000fe20008000816 */
[----:B------:R-:W-:-:S02]  /*60f0*/  IMAD.MOV.U32 R39, RZ, RZ, -0x3ffffff0 ;  /* 0xc0000010ff277424 */ /* 0x000fc400078e00ff */
[----:B------:R-:W-:Y:S01]  /*6100*/  @!P3 FMUL R29, R29, 0.5 ;  /* 0x3f0000001d1db820 */ /* 0x000fe20000400000 */
[----:B------:R-:W-:Y:S05]  /*6110*/  WARPSYNC.ALL ;  /* 0x0000000000007948 */ /* 0x000fea0003800000 */
[----:B------:R2:W3:Y:S01]  /*6120*/  MUFU.EX2 R42, R29 ;  /* 0x0000001d002a7308 */ /* 0x0004e20000000800 */
[----:B------:R-:W-:Y:S01]  /*6130*/  @!P6 FMUL R133, R133, 0.5 ;  /* 0x3f0000008585e820 */ /* 0x000fe20000400000 */
[----:B------:R-:W-:Y:S01]  /*6140*/  @!P4 FMUL R129, R129, 0.5 ;  /* 0x3f0000008181c820 */ /* 0x000fe20000400000 */
[----:B------:R-:W-:Y:S01]  /*6150*/  R2UR UR59, R39 ;  /* 0x00000000273b72ca */ /* 0x000fe200000e0000 */
[----:B------:R-:W-:Y:S01]  /*6160*/  FFMA R20, R23, R20, R24 ;  /* 0x0000001417147223 */ /* 0x000fe20000000018 */
[----:B------:R-:W-:Y:S01]  /*6170*/  IADD3 R38, R28, 0x100, RZ ;  /* 0x000001001c267810 */ /* 0x000fe20007ffe0ff */
[----:B------:R-:W-:Y:S01]  /*6180*/  FFMA R21, R26, R21, R31 ;  /* 0x000000151a157223 */ /* 0x000fe2000000001f */
[----:B-1----:R-:W-:Y:S01]  /*6190*/  @!P2 FMUL R35, R35, R35 ;  /* 0x000000232323a220 */ /* 0x002fe20000400000 */
[----:B------:R-:W1:Y:S01]  /*61a0*/  MUFU.EX2 R43, R129 ;  /* 0x00000081002b7308 */ /* 0x000e620000000800 */
[----:B------:R-:W-:Y:S01]  /*61b0*/  FSETP.GEU.AND P2, PT, R37, -126, PT ;  /* 0xc2fc00002500780b */ /* 0x000fe20003f4e000 */
[----:B--2---:R-:W-:Y:S01]  /*61c0*/  IMAD.MOV.U32 R29, RZ, RZ, -0x3ffffff0 ;  /* 0xc0000010ff1d7424 */ /* 0x004fe200078e00ff */
[----:B------:R-:W-:Y:S01]  /*61d0*/  R2UR UR58, R38 ;  /* 0x00000000263a72ca */ /* 0x000fe200000e0000 */
[-C--:B------:R-:W-:Y:S01]  /*61e0*/  FMUL R120, R120, R26.reuse ;  /* 0x0000001a78787220 */ /* 0x080fe20000400000 */
[-C--:B------:R-:W-:Y:S01]  /*61f0*/  FMUL R121, R121, R26.reuse ;  /* 0x0000001a79797220 */ /* 0x080fe20000400000 */
[----:B------:R-:W-:Y:S01]  /*6200*/  FMUL R124, R124, R26 ;  /* 0x0000001a7c7c7220 */ /* 0x000fe20000400000 */
[----:B------:R-:W-:Y:S01]  /*6210*/  R2UR UR7, R29 ;  /* 0x000000001d0772ca */ /* 0x000fe200000e0000 */
[----:B------:R-:W2:Y:S01]  /*6220*/  MUFU.EX2 R33, R134 ;  /* 0x0000008600217308 */ /* 0x000ea20000000800 */
[----:B---3--:R-:W-:Y:S01]  /*6230*/  @!P3 FMUL R42, R42, R42 ;  /* 0x0000002a2a2ab220 */ /* 0x008fe20000400000 */
[----:B------:R-:W-:Y:S01]  /*6240*/  FSETP.GEU.AND P3, PT, R135, -126, PT ;  /* 0xc2fc00008700780b */ /* 0x000fe20003f6e000 */
[-C--:B------:R-:W-:Y:S01]  /*6250*/  FMUL R125, R125, R26.reuse ;  /* 0x0000001a7d7d7220 */ /* 0x080fe20000400000 */
[-C--:B------:R-:W-:Y:S01]  /*6260*/  FMUL R112, R112, R26.reuse ;  /* 0x0000001a70707220 */ /* 0x080fe20000400000 */
[-C--:B------:R-:W-:Y:S01]  /*6270*/  FMUL R113, R113, R26.reuse ;  /* 0x0000001a71717220 */ /* 0x080fe20000400000 */
[----:B------:R-:W-:Y:S01]  /*6280*/  @!P2 FMUL R37, R37, 0.5 ;  /* 0x3f0000002525a820 */ /* 0x000fe20000400000 */
[-C--:B------:R-:W-:Y:S01]  /*6290*/  FMUL R116, R116, R26.reuse ;  /* 0x0000001a74747220 */ /* 0x080fe20000400000 */
[----:B------:R-:W3:Y:S01]  /*62a0*/  MUFU.EX2 R34, R133 ;  /* 0x0000008500227308 */ /* 0x000ee20000000800 */
[----:B-1----:R-:W-:Y:S01]  /*62b0*/  @!P4 FMUL R43, R43, R43 ;  /* 0x0000002b2b2bc220 */ /* 0x002fe20000400000 */
[----:B------:R-:W-:Y:S01]  /*62c0*/  FSETP.GEU.AND P4, PT, R136, -126, PT ;  /* 0xc2fc00008800780b */ /* 0x000fe20003f8e000 */
[-C--:B------:R-:W-:Y:S01]  /*62d0*/  FMUL R117, R117, R26.reuse ;  /* 0x0000001a75757220 */ /* 0x080fe20000400000 */
[-C--:B------:R-:W-:Y:S01]  /*62e0*/  FMUL R104, R104, R26.reuse ;  /* 0x0000001a68687220 */ /* 0x080fe20000400000 */
[-C--:B------:R-:W-:Y:S01]  /*62f0*/  FMUL R105, R105, R26.reuse ;  /* 0x0000001a69697220 */ /* 0x080fe20000400000 */
[-C--:B------:R-:W-:Y:S01]  /*6300*/  FMUL R108, R108, R26.reuse ;  /* 0x0000001a6c6c7220 */ /* 0x080fe20000400000 */
[----:B------:R-:W-:Y:S01]  /*6310*/  @!P3 FMUL R135, R135, 0.5 ;  /* 0x3f0000008787b820 */ /* 0x000fe20000400000 */
[----:B------:R1:W4:Y:S01]  /*6320*/  MUFU.EX2 R134, R37 ;  /* 0x0000002500867308 */ /* 0x0003220000000800 */
[-C--:B------:R-:W-:Y:S01]  /*6330*/  FMUL R109, R109, R26.reuse ;  /* 0x0000001a6d6d7220 */ /* 0x080fe20000400000 */
[-C--:B------:R-:W-:Y:S01]  /*6340*/  FMUL R96, R96, R26.reuse ;  /* 0x0000001a60607220 */ /* 0x080fe20000400000 */
[-C--:B------:R-:W-:Y:S01]  /*6350*/  FMUL R97, R97, R26.reuse ;  /* 0x0000001a61617220 */ /* 0x080fe20000400000 */
[-C--:B------:R-:W-:Y:S01]  /*6360*/  FMUL R100, R100, R26.reuse ;  /* 0x0000001a64647220 */ /* 0x080fe20000400000 */
[-C--:B------:R-:W-:Y:S01]  /*6370*/  FMUL R101, R101, R26.reuse ;  /* 0x0000001a65657220 */ /* 0x080fe20000400000 */
[-C--:B------:R-:W-:Y:S01]  /*6380*/  FMUL R88, R88, R26.reuse ;  /* 0x0000001a58587220 */ /* 0x080fe20000400000 */
[-C--:B------:R-:W-:Y:S01]  /*6390*/  FMUL R89, R89, R26.reuse ;  /* 0x0000001a59597220 */ /* 0x080fe20000400000 */
[----:B------:R-:W-:Y:S01]  /*63a0*/  FMUL R92, R92, R26 ;  /* 0x0000001a5c5c7220 */ /* 0x000fe20000400000 */
[----:B-1----:R-:W-:-:S02]  /*63b0*/  IMAD.MOV.U32 R37, RZ, RZ, -0x3ffffff0 ;  /* 0xc0000010ff257424 */ /* 0x002fc400078e00ff */
[----:B------:R-:W-:Y:S01]  /*63c0*/  FMUL R93, R93, R26 ;  /* 0x0000001a5d5d7220 */ /* 0x000fe20000400000 */
[----:B--2---:R-:W-:Y:S01]  /*63d0*/  @!P5 FMUL R33, R33, R33 ;  /* 0x000000212121d220 */ /* 0x004fe20000400000 */
[----:B---3--:R-:W-:Y:S01]  /*63e0*/  @!P6 FMUL R34, R34, R34 ;  /* 0x000000222222e220 */ /* 0x008fe20000400000 */
[----:B------:R1:W2:Y:S01]  /*63f0*/  MUFU.EX2 R132, R135 ;  /* 0x0000008700847308 */ /* 0x0002a20000000800 */
[----:B------:R-:W-:Y:S01]  /*6400*/  R2UR UR6, R28 ;  /* 0x000000001c0672ca */ /* 0x000fe200000e0000 */
[----:B------:R-:W-:Y:S01]  /*6410*/  FADD R26, R20, R25 ;  /* 0x00000019141a7221 */ /* 0x000fe20000000000 */
[C---:B------:R-:W-:Y:S01]  /*6420*/  R2UR UR15, R37.reuse ;  /* 0x00000000250f72ca */ /* 0x040fe200000e0000 */
[-C--:B------:R-:W-:Y:S01]  /*6430*/  FMUL R122, R122, R23.reuse ;  /* 0x000000177a7a7220 */ /* 0x080fe20000400000 */
[----:B------:R-:W-:Y:S01]  /*6440*/  R2UR UR23, R37 ;  /* 0x00000000251772ca */ /* 0x000fe200000e0000 */
[-C--:B------:R-:W-:Y:S01]  /*6450*/  FMUL R123, R123, R23.reuse ;  /* 0x000000177b7b7220 */ /* 0x080fe20000400000 */
[C---:B------:R-:W-:Y:S01]  /*6460*/  R2UR UR31, R37.reuse ;  /* 0x00000000251f72ca */ /* 0x040fe200000e0000 */
[-C--:B------:R-:W-:Y:S01]  /*6470*/  FMUL R126, R126, R23.reuse ;  /* 0x000000177e7e7220 */ /* 0x080fe20000400000 */
[----:B-1----:R-:W-:Y:S01]  /*6480*/  MOV R135, UR59 ;  /* 0x0000003b00877c02 */ /* 0x002fe20008000f00 */
[----:B------:R-:W-:Y:S01]  /*6490*/  UMOV UR59, UR7 ;  /* 0x00000007003b7c82 */ /* 0x000fe20008000000 */
[----:B------:R-:W-:Y:S01]  /*64a0*/  R2UR UR7, R37 ;  /* 0x00000000250772ca */ /* 0x000fe200000e0000 */
[----:B------:R-:W-:Y:S01]  /*64b0*/  FMUL R127, R127, R23 ;  /* 0x000000177f7f7220 */ /* 0x000fe20000400000 */
[C---:B------:R-:W-:Y:S01]  /*64c0*/  R2UR UR39, R37.reuse ;  /* 0x00000000252772ca */ /* 0x040fe200000e0000 */
[----:B------:R-:W-:Y:S01]  /*64d0*/  @!P4 FMUL R136, R136, 0.5 ;  /* 0x3f0000008888c820 */ /* 0x000fe20000400000 */
[----:B------:R-:W-:Y:S01]  /*64e0*/  R2UR UR51, R37 ;  /* 0x00000000253372ca */ /* 0x000fe200000e0000 */
[----:B------:R-:W-:Y:S01]  /*64f0*/  FADD R37, R26, R27 ;  /* 0x0000001b1a257221 */ /* 0x000fe20000000000 */
[----:B------:R-:W-:Y:S01]  /*6500*/  F2FP.BF16.F32.PACK_AB R25, R25, R24 ;  /* 0x000000181919723e */ /* 0x000fe200000010ff */
[--C-:B------:R-:W-:Y:S01]  /*6510*/  FFMA R46, R46, UR4, -R22.reuse ;  /* 0x000000042e2e7c23 */ /* 0x100fe20008000816 */
[----:B------:R-:W-:Y:S01]  /*6520*/  F2FP.BF16.F32.PACK_AB R27, R30, R27 ;  /* 0x0000001b1e1b723e */ /* 0x000fe200000010ff */
[--C-:B------:R-:W-:Y:S01]  /*6530*/  FFMA R47, R47, UR4, -R22.reuse ;  /* 0x000000042f2f7c23 */ /* 0x100fe20008000816 */
[----:B------:R-:W-:Y:S01]  /*6540*/  F2FP.BF16.F32.PACK_AB R24, R32, R31 ;  /* 0x0000001f2018723e */ /* 0x000fe200000010ff */
[--C-:B------:R-:W-:Y:S01]  /*6550*/  FFMA R50, R50, UR4, -R22.reuse ;  /* 0x0000000432327c23 */ /* 0x100fe20008000816 */
[----:B------:R-:W-:Y:S01]  /*6560*/  F2FP.BF16.F32.PACK_AB R26, R34, R33 ;  /* 0x00000021221a723e */ /* 0x000fe200000010ff */
[--C-:B------:R-:W-:Y:S01]  /*6570*/  FFMA R51, R51, UR4, -R22.reuse ;  /* 0x0000000433337c23 */ /* 0x100fe20008000816 */
        /* <DEDUP_REMOVED lines=17> */
[----:B------:R-:W-:Y:S01]  /*6690*/  WARPGROUP.ARRIVE ;  /* 0x00000000000079c5 */ /* 0x000fe20000000000 */
[----:B------:R-:W-:Y:S01]  /*66a0*/  FFMA R22, R87, UR4, -R22 ;  /* 0x0000000457167c23 */ /* 0x000fe20008000816 */
[-C--:B------:R-:W-:Y:S01]  /*66b0*/  FMUL R114, R114, R23.reuse ;  /* 0x0000001772727220 */ /* 0x080fe20000400000 */
[----:B------:R1:W3:Y:S01]  /*66c0*/  MUFU.EX2 R87, R136 ;  /* 0x0000008800577308 */ /* 0x0002e20000000800 */
[-C--:B------:R-:W-:Y:S01]  /*66d0*/  FMUL R115, R115, R23.reuse ;  /* 0x0000001773737220 */ /* 0x080fe20000400000 */
[-C--:B------:R-:W-:Y:S01]  /*66e0*/  FMUL R118, R118, R23.reuse ;  /* 0x0000001776767220 */ /* 0x080fe20000400000 */
[-C--:B------:R-:W-:Y:S01]  /*66f0*/  FMUL R119, R119, R23.reuse ;  /* 0x0000001777777220 */ /* 0x080fe20000400000 */
[----:B------:R-:W-:Y:S01]  /*6700*/  FSETP.GEU.AND P6, PT, R36, -126, PT ;  /* 0xc2fc00002400780b */ /* 0x000fe20003fce000 */
[-C--:B------:R-:W-:Y:S01]  /*6710*/  FMUL R106, R106, R23.reuse ;  /* 0x000000176a6a7220 */ /* 0x080fe20000400000 */
[-C--:B------:R-:W-:Y:S01]  /*6720*/  FMUL R107, R107, R23.reuse ;  /* 0x000000176b6b7220 */ /* 0x080fe20000400000 */
[-C--:B------:R-:W-:Y:S01]  /*6730*/  FMUL R110, R110, R23.reuse ;  /* 0x000000176e6e7220 */ /* 0x080fe20000400000 */
[-C--:B------:R-:W-:Y:S01]  /*6740*/  FMUL R111, R111, R23.reuse ;  /* 0x000000176f6f7220 */ /* 0x080fe20000400000 */
[----:B-1----:R-:W-:Y:S01]  /*6750*/  MOV R136, UR58 ;  /* 0x0000003a00887c02 */ /* 0x002fe20008000f00 */
[----:B------:R-:W-:Y:S01]  /*6760*/  UMOV UR58, UR6 ;  /* 0x00000006003a7c82 */ /* 0x000fe20008000000 */
[----:B------:R-:W-:Y:S01]  /*6770*/  IADD3 R38, R28, 0x300, RZ ;  /* 0x000003001c267810 */ /* 0x000fe20007ffe0ff */
[----:B------:R-:W-:Y:S01]  /*6780*/  HGMMA.64x16x16.F32.BF16 R120, R24, gdesc[UR56].tnspB, R120, gsb0 ;  /* 0x4020003818787df0 */ /* 0x000fe20008001878 */
[----:B------:R-:W-:Y:S01]  /*6790*/  R2UR UR59, R135 ;  /* 0x00000000873b72ca */ /* 0x000fe200000e0000 */
[-C--:B------:R-:W-:Y:S01]  /*67a0*/  FMUL R98, R98, R23.reuse ;  /* 0x0000001762627220 */ /* 0x080fe20000400000 */
[----:B------:R-:W-:Y:S01]  /*67b0*/  R2UR UR58, R136 ;  /* 0x00000000883a72ca */ /* 0x000fe200000e0000 */
[-C--:B------:R-:W-:Y:S01]  /*67c0*/  FMUL R99, R99, R23.reuse ;  /* 0x0000001763637220 */ /* 0x080fe20000400000 */
[----:B------:R-:W-:Y:S01]  /*67d0*/  @!P6 FMUL R36, R36, 0.5 ;  /* 0x3f0000002424e820 */ /* 0x000fe20000400000 */
[----:B------:R-:W-:Y:S01]  /*67e0*/  R2UR UR10, R38 ;  /* 0x00000000260a72ca */ /* 0x000fe200000e0000 */
[-C--:B------:R-:W-:Y:S01]  /*67f0*/  FMUL R102, R102, R23.reuse ;  /* 0x0000001766667220 */ /* 0x080fe20000400000 */
[----:B------:R-:W-:Y:S01]  /*6800*/  R2UR UR11, R39 ;  /* 0x00000000270b72ca */ /* 0x000fe200000e0000 */
[----:B------:R1:W5:Y:S01]  /*6810*/  MUFU.EX2 R129, R36 ;  /* 0x0000002400817308 */ /* 0x0003620000000800 */
[-C--:B------:R-:W-:Y:S01]  /*6820*/  FMUL R103, R103, R23.reuse ;  /* 0x0000001767677220 */ /* 0x080fe20000400000 */
[-C--:B------:R-:W-:Y:S01]  /*6830*/  FMUL R90, R90, R23.reuse ;  /* 0x000000175a5a7220 */ /* 0x080fe20000400000 */
[-C--:B------:R-:W-:Y:S01]  /*6840*/  FMUL R91, R91, R23.reuse ;  /* 0x000000175b5b7220 */ /* 0x080fe20000400000 */
[-C--:B------:R-:W-:Y:S01]  /*6850*/  FMUL R94, R94, R23.reuse ;  /* 0x000000175e5e7220 */ /* 0x080fe20000400000 */
[----:B------:R-:W-:Y:S01]  /*6860*/  FMUL R95, R95, R23 ;  /* 0x000000175f5f7220 */ /* 0x000fe20000400000 */
[----:B------:R-:W-:Y:S01]  /*6870*/  FSETP.GEU.AND P5, PT, R128, -126, PT ;  /* 0xc2fc00008000780b */ /* 0x000fe20003fae000 */
[----:B------:R-:W-:-:S02]  /*6880*/  VIADD R38, R28, 0x20 ;  /* 0x000000201c267836 */ /* 0x000fc40000000000 */
[----:B----4-:R-:W-:Y:S01]  /*6890*/  @!P2 FMUL R134, R134, R134 ;  /* 0x000000868686a220 */ /* 0x010fe20000400000 */
[----:B-1----:R-:W-:Y:S01]  /*68a0*/  IADD3 R36, R28, 0x200, RZ ;  /* 0x000002001c247810 */ /* 0x002fe20007ffe0ff */
[----:B--2---:R-:W-:Y:S01]  /*68b0*/  @!P3 FMUL R132, R132, R132 ;  /* 0x000000848484b220 */ /* 0x004fe20000400000 */
[----:B---3--:R-:W-:Y:S01]  /*68c0*/  @!P4 FMUL R87, R87, R87 ;  /* 0x000000575757c220 */ /* 0x008fe20000400000 */
[----:B------:R-:W-:Y:S01]  /*68d0*/  R2UR UR18, R38 ;  /* 0x00000000261272ca */ /* 0x000fe200000e0000 */
[----:B------:R-:W-:Y:S01]  /*68e0*/  FADD R20, R21, R32 ;  /* 0x0000002015147221 */ /* 0x000fe20000000000 */
[----:B------:R-:W-:Y:S02]  /*68f0*/  R2UR UR6, R36 ;  /* 0x00000000240672ca */ /* 0x000fe400000e0000 */
[----:B------:R-:W-:Y:S01]  /*6900*/  IADD3 R36, R28, 0x400, RZ ;  /* 0x000004001c247810 */ /* 0x000fe20007ffe0ff */
[----:B-----5:R-:W-:Y:S01]  /*6910*/  @!P6 FMUL R129, R129, R129 ;  /* 0x000000818181e220 */ /* 0x020fe20000400000 */
[----:B------:R-:W-:Y:S01]  /*6920*/  R2UR UR19, R39 ;  /* 0x00000000271372ca */ /* 0x000fe200000e0000 */
[----:B------:R-:W-:Y:S01]  /*6930*/  @!P5 FMUL R128, R128, 0.5 ;  /* 0x3f0000008080d820 */ /* 0x000fe20000400000 */
[----:B------:R-:W-:Y:S01]  /*6940*/  R2UR UR14, R36 ;  /* 0x00000000240e72ca */ /* 0x000fe200000e0000 */
[----:B------:R-:W-:Y:S01]  /*6950*/  FADD R21, R20, R33 ;  /* 0x0000002114157221 */ /* 0x000fe20000000000 */
[----:B------:R-:W-:-:S02]  /*6960*/  IADD3 R36, R28, 0x120, RZ ;  /* 0x000001201c247810 */ /* 0x000fc40007ffe0ff */
[----:B------:R-:W-:Y:S01]  /*6970*/  IADD3 R38, R28, 0x220, RZ ;  /* 0x000002201c267810 */ /* 0x000fe20007ffe0ff */
[----:B------:R-:W1:Y:S01]  /*6980*/  MUFU.EX2 R128, R128 ;  /* 0x0000008000807308 */ /* 0x000e620000000800 */
[----:B------:R-:W-:Y:S01]  /*6990*/  R2UR UR22, R36 ;  /* 0x00000000241672ca */ /* 0x000fe200000e0000 */
[----:B------:R-:W-:Y:S01]  /*69a0*/  VIADD R36, R28, 0x320 ;  /* 0x000003201c247836 */ /* 0x000fe20000000000 */
[----:B------:R-:W-:Y:S02]  /*69b0*/  R2UR UR26, R38 ;  /* 0x00000000261a72ca */ /* 0x000fe400000e0000 */
[----:B------:R-:W-:Y:S02]  /*69c0*/  R2UR UR27, R39 ;  /* 0x00000000271b72ca */ /* 0x000fe400000e0000 */
[----:B------:R-:W-:Y:S01]  /*69d0*/  R2UR UR30, R36 ;  /* 0x00000000241e72ca */ /* 0x000fe200000e0000 */
[----:B------:R-:W-:Y:S02]  /*69e0*/  WARPGROUP.DEPBAR.LE gsb0, 0x0 ;  /* 0x00008000000079c5 */ /* 0x000fe40000010000 */
[----:B------:R-:W-:Y:S01]  /*69f0*/  WARPGROUP.ARRIVE ;  /* 0x00000000000079c5 */ /* 0x000fe20000000000 */
[----:B------:R-:W-:-:S02]  /*6a00*/  FSETP.GEU.AND P2, PT, R131, -126, PT ;  /* 0xc2fc00008300780b */ /* 0x000fc40003f4e000 */
[----:B------:R-:W-:Y:S02]  /*6a10*/  FSETP.GEU.AND P6, PT, R41, -126, PT ;  /* 0xc2fc00002900780b */ /* 0x000fe40003fce000 */
[----:B------:R-:W-:Y:S01]  /*6a20*/  IADD3 R38, R28, 0x420, RZ ;  /* 0x000004201c267810 */ /* 0x000fe20007ffe0ff */
[----:B------:R-:W-:Y:S01]  /*6a30*/  HGMMA.64x16x16.F32.BF16 R112, R24, gdesc[UR56].tnspB, R112, gsb0 ;  /* 0x4020003818707df0 */ /* 0x000fe20008001870 */
[----:B-1----:R-:W-:Y:S01]  /*6a40*/  @!P5 FMUL R128, R128, R128 ;  /* 0x000000808080d220 */ /* 0x002fe20000400000 */
[----:B------:R-:W-:Y:S02]  /*6a50*/  FSETP.GEU.AND P5, PT, R40, -126, PT ;  /* 0xc2fc00002800780b */ /* 0x000fe40003fae000 */
[----:B------:R-:W-:Y:S01]  /*6a60*/  R2UR UR34, R38 ;  /* 0x00000000262272ca */ /* 0x000fe200000e0000 */
[----:B------:R-:W-:Y:S01]  /*6a70*/  VIADD R38, R28, 0x140 ;  /* 0x000001401c267836 */ /* 0x000fe20000000000 */
[----:B------:R-:W-:Y:S02]  /*6a80*/  R2UR UR35, R39 ;  /* 0x00000000272372ca */ /* 0x000fe400000e0000 */
[----:B------:R-:W-:Y:S01]  /*6a90*/  @!P2 FMUL R131, R131, 0.5 ;  /* 0x3f0000008383a820 */ /* 0x000fe20000400000 */
[----:B------:R-:W-:Y:S01]  /*6aa0*/  FSETP.GEU.AND P3, PT, R130, -126, PT ;  /* 0xc2fc00008200780b */ /* 0x000fe20003f6e000 */
[----:B------:R-:W-:Y:S01]  /*6ab0*/  @!P6 FMUL R41, R41, 0.5 ;  /* 0x3f0000002929e820 */ /* 0x000fe20000400000 */
[----:B------:R-:W-:-:S02]  /*6ac0*/  FSETP.GEU.AND P4, PT, R44, -126, PT ;  /* 0xc2fc00002c00780b */ /* 0x000fc40003f8e000 */
[----:B------:R-:W-:Y:S01]  /*6ad0*/  IADD3 R36, R28, 0x40, RZ ;  /* 0x000000401c247810 */ /* 0x000fe20007ffe0ff */
[----:B------:R-:W1:Y:S01]  /*6ae0*/  MUFU.EX2 R138, R41 ;  /* 0x00000029008a7308 */ /* 0x000e620000000800 */
[----:B------:R-:W-:Y:S01]  /*6af0*/  @!P5 FMUL R40, R40, 0.5 ;  /* 0x3f0000002828d820 */ /* 0x000fe20000400000 */
[----:B------:R-:W-:Y:S02]  /*6b00*/  R2UR UR42, R38 ;  /* 0x00000000262a72ca */ /* 0x000fe400000e0000 */
[----:B------:R-:W-:Y:S02]  /*6b10*/  R2UR UR38, R36 ;  /* 0x00000000242672ca */ /* 0x000fe400000e0000 */
[----:B------:R-:W-:Y:S02]  /*6b20*/  R2UR UR43, R39 ;  /* 0x00000000272b72ca */ /* 0x000fe400000e0000 */
[----:B------:R2:W3:Y:S01]  /*6b30*/  MUFU.EX2 R29, R40 ;  /* 0x00000028001d7308 */ /* 0x0004e20000000800 */
[----:B------:R-:W-:Y:S01]  /*6b40*/  @!P3 FMUL R130, R130, 0.5 ;  /* 0x3f0000008282b820 */ /* 0x000fe20000400000 */
[----:B------:R-:W-:Y:S01]  /*6b50*/  @!P4 FMUL R44, R44, 0.5 ;  /* 0x3f0000002c2cc820 */ /* 0x000fe20000400000 */
[----:B------:R-:W-:-:S02]  /*6b60*/  IADD3 R38, R28, 0x240, RZ ;  /* 0x000002401c267810 */ /* 0x000fc40007ffe0ff */
[----:B------:R-:W-:Y:S02]  /*6b70*/  R2UR UR47, R39 ;  /* 0x00000000272f72ca */ /* 0x000fe400000e0000 */
[----:B------:R-:W-:Y:S01]  /*6b80*/  R2UR UR46, R38 ;  /* 0x00000000262e72ca */ /* 0x000fe200000e0000 */
[----:B------:R-:W4:Y:S01]  /*6b90*/  MUFU.EX2 R131, R131 ;  /* 0x0000008300837308 */ /* 0x000f220000000800 */
[----:B-1----:R-:W-:Y:S01]  /*6ba0*/  @!P6 FMUL R138, R138, R138 ;  /* 0x0000008a8a8ae220 */ /* 0x002fe20000400000 */
[----:B------:R-:W-:Y:S01]  /*6bb0*/  FSETP.GEU.AND P6, PT, R46, -126, PT ;  /* 0xc2fc00002e00780b */ /* 0x000fe20003fce000 */
[C---:B--2---:R-:W-:Y:S01]  /*6bc0*/  VIADD R40, R28.reuse, 0x440 ;  /* 0x000004401c287836 */ /* 0x044fe20000000000 */
[----:B------:R-:W-:Y:S02]  /*6bd0*/  IADD3 R36, R28, 0x340, RZ ;  /* 0x000003401c247810 */ /* 0x000fe40007ffe0ff */
[----:B------:R-:W-:Y:S02]  /*6be0*/  MOV R41, 0xc0000010 ;  /* 0xc000001000297802 */ /* 0x000fe40000000f00 */
[----:B------:R-:W1:Y:S01]  /*6bf0*/  MUFU.EX2 R130, R130 ;  /* 0x0000008200827308 */ /* 0x000e620000000800 */
[----:B---3--:R-:W-:Y:S01]  /*6c00*/  @!P5 FMUL R29, R29, R29 ;  /* 0x0000001d1d1dd220 */ /* 0x008fe20000400000 */
[----:B------:R-:W-:Y:S01]  /*6c10*/  FSETP.GEU.AND P5, PT, R45, -126, PT ;  /* 0xc2fc00002d00780b */ /* 0x000fe20003fae000 */
[----:B------:R-:W-:-:S02]  /*6c20*/  WARPGROUP.DEPBAR.LE gsb0, 0x0 ;  /* 0x00008000000079c5 */ /* 0x000fc40000010000 */
[----:B------:R-:W-:Y:S02]  /*6c30*/  WARPGROUP.ARRIVE ;  /* 0x00000000000079c5 */ /* 0x000fe40000000000 */
[----:B------:R-:W-:Y:S01]  /*6c40*/  @!P6 FMUL R46, R46, 0.5 ;  /* 0x3f0000002e2ee820 */ /* 0x000fe20000400000 */
[----:B------:R-:W2:Y:S01]  /*6c50*/  MUFU.EX2 R44, R44 ;  /* 0x0000002c002c7308 */ /* 0x000ea20000000800 */
[----:B----4-:R-:W-:Y:S01]  /*6c60*/  @!P2 FMUL R131, R131, R131 ;  /* 0x000000838383a220 */ /* 0x010fe20000400000 */
[----:B------:R-:W-:Y:S01]  /*6c70*/  FSETP.GEU.AND P2, PT, R47, -126, PT ;  /* 0xc2fc00002f00780b */ /* 0x000fe20003f4e000 */
[----:B------:R-:W-:Y:S01]  /*6c80*/  HGMMA.64x16x16.F32.BF16 R104, R24, gdesc[UR4].tnspB, R104, gsb0 ;  /* 0x4020000418687df0 */ /* 0x000fe20008001868 */
[----:B------:R-:W-:Y:S01]  /*6c90*/  R2UR UR50, R36 ;  /* 0x00000000243272ca */ /* 0x000fe200000e0000 */
[----:B------:R-:W-:Y:S02]  /*6ca0*/  FADD R36, R37, R30 ;  /* 0x0000001e25247221 */ /* 0x000fe40000000000 */
[----:B------:R-:W-:Y:S01]  /*6cb0*/  @!P5 FMUL R45, R45, 0.5 ;  /* 0x3f0000002d2dd820 */ /* 0x000fe20000400000 */
[----:B------:R-:W3:Y:S01]  /*6cc0*/  MUFU.EX2 R46, R46 ;  /* 0x0000002e002e7308 */ /* 0x000ee20000000800 */
[----:B-1----:R-:W-:Y:S01]  /*6cd0*/  @!P3 FMUL R130, R130, R130 ;  /* 0x000000828282b220 */ /* 0x002fe20000400000 */
[----:B------:R-:W-:Y:S01]  /*6ce0*/  FSETP.GEU.AND P3, PT, R48, -126, PT ;  /* 0xc2fc00003000780b */ /* 0x000fe20003f6e000 */
[----:B------:R-:W-:Y:S01]  /*6cf0*/  FADD R30, R21, R34 ;  /* 0x00000022151e7221 */ /* 0x000fe20000000000 */
[----:B------:R-:W-:Y:S01]  /*6d00*/  R2UR UR54, R40 ;  /* 0x00000000283672ca */ /* 0x000fe200000e0000 */
[----:B------:R-:W-:Y:S01]  /*6d10*/  IMAD.MOV.U32 R21, RZ, RZ, -0x3ffffff0 ;  /* 0xc0000010ff157424 */ /* 0x000fe200078e00ff */
[----:B------:R-:W-:Y:S01]  /*6d20*/  R2UR UR55, R41 ;  /* 0x00000000293772ca */ /* 0x000fe200000e0000 */
[----:B------:R-:W-:Y:S01]  /*6d30*/  @!P2 FMUL R47, R47, 0.5 ;  /* 0x3f0000002f2fa820 */ /* 0x000fe20000400000 */
[----:B------:R-:W1:Y:S01]  /*6d40*/  MUFU.EX2 R45, R45 ;  /* 0x0000002d002d7308 */ /* 0x000e620000000800 */
[----:B--2---:R-:W-:Y:S01]  /*6d50*/  @!P4 FMUL R44, R44, R44 ;  /* 0x0000002c2c2cc220 */ /* 0x004fe20000400000 */
[----:B------:R-:W-:Y:S01]  /*6d60*/  FSETP.GEU.AND P4, PT, R49, -126, PT ;  /* 0xc2fc00003100780b */ /* 0x000fe20003f8e000 */
[----:B------:R-:W-:Y:S01]  /*6d70*/  FADD R23, R36, R43 ;  /* 0x0000002b24177221 */ /* 0x000fe20000000000 */
[----:B------:R-:W-:-:S02]  /*6d80*/  IADD3 R20, R28, 0x60, RZ ;  /* 0x000000601c147810 */ /* 0x000fc40007ffe0ff */
[----:B------:R-:W-:Y:S01]  /*6d90*/  R2UR UR7, R21 ;  /* 0x00000000150772ca */ /* 0x000fe200000e0000 */
[----:B------:R-:W-:Y:S01]  /*6da0*/  @!P3 FMUL R48, R48, 0.5 ;  /* 0x3f0000003030b820 */ /* 0x000fe20000400000 */
[----:B------:R-:W2:Y:S01]  /*6db0*/  MUFU.EX2 R47, R47 ;  /* 0x0000002f002f7308 */ /* 0x000ea20000000800 */
[----:B---3--:R-:W-:Y:S01]  /*6dc0*/  @!P6 FMUL R46, R46, R46 ;  /* 0x0000002e2e2ee220 */ /* 0x008fe20000400000 */
[----:B------:R-:W-:Y:S01]  /*6dd0*/  FADD R21, R30, R35 ;  /* 0x000000231e157221 */ /* 0x000fe20000000000 */
[----:B------:R-:W-:Y:S01]  /*6de0*/  R2UR UR6, R20 ;  /* 0x00000000140672ca */ /* 0x000fe200000e0000 */
[----:B------:R-:W-:Y:S01]  /*6df0*/  FADD R23, R23, R128 ;  /* 0x0000008017177221 */ /* 0x000fe20000000000 */
[----:B------:R-:W-:Y:S01]  /*6e00*/  FSETP.GEU.AND P6, PT, R51, -126, PT ;  /* 0xc2fc00003300780b */ /* 0x000fe20003fce000 */
[----:B------:R-:W-:Y:S01]  /*6e10*/  FADD R20, R21, R42 ;  /* 0x0000002a15147221 */ /* 0x000fe20000000000 */
[----:B------:R-:W-:Y:S01]  /*6e20*/  @!P4 FMUL R49, R49, 0.5 ;  /* 0x3f0000003131c820 */ /* 0x000fe20000400000 */
[----:B------:R-:W3:Y:S01]  /*6e30*/  MUFU.EX2 R48, R48 ;  /* 0x0000003000307308 */ /* 0x000ee20000000800 */
[----:B-1----:R-:W-:Y:S01]  /*6e40*/  @!P5 FMUL R45, R45, R45 ;  /* 0x0000002d2d2dd220 */ /* 0x002fe20000400000 */
[----:B------:R-:W-:Y:S01]  /*6e50*/  FSETP.GEU.AND P5, PT, R50, -126, PT ;  /* 0xc2fc00003200780b */ /* 0x000fe20003fae000 */
[----:B------:R-:W-:Y:S01]  /*6e60*/  FADD R21, R20, R129 ;  /* 0x0000008114157221 */ /* 0x000fe20000000000 */
[----:B------:R-:W-:Y:S01]  /*6e70*/  FADD R20, R23, R132 ;  /* 0x0000008417147221 */ /* 0x000fe20000000000 */
[----:B------:R-:W-:-:S02]  /*6e80*/  IADD3 R30, R28, 0x260, RZ ;  /* 0x000002601c1e7810 */ /* 0x000fc40007ffe0ff */
[----:B------:R-:W-:Y:S01]  /*6e90*/  FADD R32, R21, R134 ;  /* 0x0000008615207221 */ /* 0x000fe20000000000 */
[----:B------:R-:W1:Y:S01]  /*6ea0*/  MUFU.EX2 R49, R49 ;  /* 0x0000003100317308 */ /* 0x000e620000000800 */
[----:B--2---:R-:W-:Y:S01]  /*6eb0*/  @!P2 FMUL R47, R47, R47 ;  /* 0x0000002f2f2fa220 */ /* 0x004fe20000400000 */
[----:B------:R-:W-:Y:S01]  /*6ec0*/  FSETP.GEU.AND P2, PT, R52, -126, PT ;  /* 0xc2fc00003400780b */ /* 0x000fe20003f4e000 */
[----:B------:R-:W-:Y:S02]  /*6ed0*/  IMAD.MOV.U32 R21, RZ, RZ, -0x3ffffff0 ;  /* 0xc0000010ff157424 */ /* 0x000fe400078e00ff */
[----:B------:R-:W-:Y:S01]  /*6ee0*/  @!P6 FMUL R51, R51, 0.5 ;  /* 0x3f0000003333e820 */ /* 0x000fe20000400000 */
[----:B------:R-:W-:Y:S01]  /*6ef0*/  FADD R34, R20, R87 ;  /* 0x0000005714227221 */ /* 0x000fe20000000000 */
[----:B------:R-:W-:Y:S02]  /*6f00*/  WARPGROUP.DEPBAR.LE gsb0, 0x0 ;  /* 0x00008000000079c5 */ /* 0x000fe40000010000 */
[----:B------:R-:W-:Y:S01]  /*6f10*/  WARPGROUP.ARRIVE ;  /* 0x00000000000079c5 */ /* 0x000fe20000000000 */
[----:B------:R-:W-:Y:S01]  /*6f20*/  @!P5 FMUL R50, R50, 0.5 ;  /* 0x3f0000003232d820 */ /* 0x000fe20000400000 */
[----:B---3--:R-:W-:Y:S01]  /*6f30*/  @!P3 FMUL R48, R48, R48 ;  /* 0x000000303030b220 */ /* 0x008fe20000400000 */
[----:B------:R-:W-:Y:S01]  /*6f40*/  FSETP.GEU.AND P3, PT, R53, -126, PT ;  /* 0xc2fc00003500780b */ /* 0x000fe20003f6e000 */
[----:B------:R-:W2:Y:S01]  /*6f50*/  MUFU.EX2 R51, R51 ;  /* 0x0000003300337308 */ /* 0x000ea20000000800 */
[----:B------:R-:W-:Y:S01]  /*6f60*/  IADD3 R20, R28, 0x160, RZ ;  /* 0x000001601c147810 */ /* 0x000fe20007ffe0ff */
[----:B------:R-:W-:Y:S01]  /*6f70*/  HGMMA.64x16x16.F32.BF16 R96, R24, gdesc[UR8].tnspB, R96, gsb0 ;  /* 0x4020000818607df0 */ /* 0x000fe20008001860 */
[----:B------:R-:W-:Y:S01]  /*6f80*/  @!P2 FMUL R52, R52, 0.5 ;  /* 0x3f0000003434a820 */ /* 0x000fe20000400000 */
[----:B------:R-:W-:Y:S01]  /*6f90*/  R2UR UR11, R21 ;  /* 0x00000000150b72ca */ /* 0x000fe200000e0000 */
[----:B-1----:R-:W-:Y:S01]  /*6fa0*/  @!P4 FMUL R49, R49, R49 ;  /* 0x000000313131c220 */ /* 0x002fe20000400000 */
[----:B------:R-:W-:Y:S01]  /*6fb0*/  FSETP.GEU.AND P4, PT, R54, -126, PT ;  /* 0xc2fc00003600780b */ /* 0x000fe20003f8e000 */
[----:B------:R-:W-:Y:S01]  /*6fc0*/  FADD R21, R32, R29 ;  /* 0x0000001d20157221 */ /* 0x000fe20000000000 */
[----:B------:R-:W1:Y:S01]  /*6fd0*/  MUFU.EX2 R50, R50 ;  /* 0x0000003200327308 */ /* 0x000e620000000800 */
[----:B------:R-:W-:Y:S01]  /*6fe0*/  FADD R23, R34, R131 ;  /* 0x0000008322177221 */ /* 0x000fe20000000000 */
[----:B------:R-:W-:Y:S01]  /*6ff0*/  R2UR UR10, R20 ;  /* 0x00000000140a72ca */ /* 0x000fe200000e0000 */
[----:B------:R-:W-:Y:S01]  /*7000*/  FADD R21, R21, R138 ;  /* 0x0000008a15157221 */ /* 0x000fe20000000000 */
[----:B------:R-:W-:Y:S01]  /*7010*/  @!P3 FMUL R53, R53, 0.5 ;  /* 0x3f0000003535b820 */ /* 0x000fe20000400000 */
[----:B------:R-:W-:-:S02]  /*7020*/  MOV R31, 0xc0000010 ;  /* 0xc0000010001f7802 */ /* 0x000fc40000000f00 */
[----:B------:R-:W-:Y:S01]  /*7030*/  FADD R20, R21, R44 ;  /* 0x0000002c15147221 */ /* 0x000fe20000000000 */
[----:B------:R-:W3:Y:S01]  /*7040*/  MUFU.EX2 R52, R52 ;  /* 0x0000003400347308 */ /* 0x000ee20000000800 */
[----:B------:R-:W-:Y:S01]  /*7050*/  FADD R21, R23, R130 ;  /* 0x0000008217157221 */ /* 0x000fe20000000000 */
[----:B--2---:R-:W-:Y:S01]  /*7060*/  @!P6 FMUL R51, R51, R51 ;  /* 0x000000333333e220 */ /* 0x004fe20000400000 */
[----:B------:R-:W-:Y:S01]  /*7070*/  @!P4 FMUL R54, R54, 0.5 ;  /* 0x3f0000003636c820 */ /* 0x000fe20000400000 */
[----:B------:R-:W-:Y:S01]  /*7080*/  FADD R23, R20, R45 ;  /* 0x0000002d14177221 */ /* 0x000fe20000000000 */
[----:B------:R-:W-:Y:S01]  /*7090*/  FADD R20, R21, R46 ;  /* 0x0000002e15147221 */ /* 0x000fe20000000000 */
[----:B------:R-:W-:Y:S01]  /*70a0*/  IMAD.MOV.U32 R21, RZ, RZ, -0x3ffffff0 ;  /* 0xc0000010ff157424 */ /* 0x000fe200078e00ff */
[----:B------:R-:W-:Y:S01]  /*70b0*/  FSETP.GEU.AND P6, PT, R56, -126, PT ;  /* 0xc2fc00003800780b */ /* 0x000fe20003fce000 */
[----:B------:R-:W2:Y:S01]  /*70c0*/  MUFU.EX2 R53, R53 ;  /* 0x0000003500357308 */ /* 0x000ea20000000800 */
[----:B-1----:R-:W-:Y:S01]  /*70d0*/  @!P5 FMUL R50, R50, R50 ;  /* 0x000000323232d220 */ /* 0x002fe20000400000 */
[----:B------:R-:W-:-:S02]  /*70e0*/  FSETP.GEU.AND P5, PT, R55, -126, PT ;  /* 0xc2fc00003700780b */ /* 0x000fc40003fae000 */
[----:B------:R-:W-:Y:S02]  /*70f0*/  IADD3 R14, R14, 0x1, RZ ;  /* 0x000000010e0e7810 */ /* 0x000fe40007ffe0ff */
[----:B------:R-:W-:Y:S02]  /*7100*/  MOV R137, UR57 ;  /* 0x0000003900897c02 */ /* 0x000fe40008000f00 */
[----:B------:R-:W1:Y:S01]  /*7110*/  MUFU.EX2 R54, R54 ;  /* 0x0000003600367308 */ /* 0x000e620000000800 */
[----:B---3--:R-:W-:Y:S01]  /*7120*/  @!P2 FMUL R52, R52, R52 ;  /* 0x000000343434a220 */ /* 0x008fe20000400000 */
[----:B------:R-:W-:Y:S02]  /*7130*/  FSETP.GEU.AND P2, PT, R57, -126, PT ;  /* 0xc2fc00003900780b */ /* 0x000fe40003f4e000 */
[----:B------:R-:W-:Y:S01]  /*7140*/  @!P6 FMUL R56, R56, 0.5 ;  /* 0x3f0000003838e820 */ /* 0x000fe20000400000 */
[----:B------:R-:W-:Y:S02]  /*7150*/  MOV R133, UR56 ;  /* 0x0000003800857c02 */ /* 0x000fe40008000f00 */
[----:B------:R-:W-:Y:S01]  /*7160*/  @!P5 FMUL R55, R55, 0.5 ;  /* 0x3f0000003737d820 */ /* 0x000fe20000400000 */
[----:B------:R-:W-:Y:S01]  /*7170*/  R2UR UR57, R137 ;  /* 0x00000000893972ca */ /* 0x000fe200000e0000 */
[----:B--2---:R-:W-:Y:S01]  /*7180*/  @!P3 FMUL R53, R53, R53 ;  /* 0x000000353535b220 */ /* 0x004fe20000400000 */
[----:B------:R-:W-:Y:S01]  /*7190*/  FSETP.GEU.AND P3, PT, R58, -126, PT ;  /* 0xc2fc00003a00780b */ /* 0x000fe20003f6e000 */
[----:B------:R-:W2:Y:S01]  /*71a0*/  MUFU.EX2 R56, R56 ;  /* 0x0000003800387308 */ /* 0x000ea20000000800 */
[----:B------:R-:W-:-:S02]  /*71b0*/  WARPGROUP.DEPBAR.LE gsb0, 0x0 ;  /* 0x00008000000079c5 */ /* 0x000fc40000010000 */
[----:B------:R-:W-:Y:S01]  /*71c0*/  WARPGROUP.ARRIVE ;  /* 0x00000000000079c5 */ /* 0x000fe20000000000 */
[----:B------:R-:W-:Y:S01]  /*71d0*/  @!P2 FMUL R57, R57, 0.5 ;  /* 0x3f0000003939a820 */ /* 0x000fe20000400000 */
[----:B------:R-:W-:Y:S01]  /*71e0*/  R2UR UR56, R133 ;  /* 0x00000000853872ca */ /* 0x000fe200000e0000 */
[----:B-1----:R-:W-:Y:S01]  /*71f0*/  @!P4 FMUL R54, R54, R54 ;  /* 0x000000363636c220 */ /* 0x002fe20000400000 */
[----:B------:R-:W-:Y:S01]  /*7200*/  FSETP.GEU.AND P4, PT, R59, -126, PT ;  /* 0xc2fc00003b00780b */ /* 0x000fe20003f8e000 */
[----:B------:R-:W1:Y:S01]  /*7210*/  MUFU.EX2 R55, R55 ;  /* 0x0000003700377308 */ /* 0x000e620000000800 */
[----:B------:R-:W-:Y:S01]  /*7220*/  HGMMA.64x16x16.F32.BF16 R88, R24, gdesc[UR12].tnspB, R88, gsb0 ;  /* 0x4020000c18587df0 */ /* 0x000fe20008001858 */
[----:B------:R-:W-:Y:S02]  /*7230*/  R2UR UR14, R30 ;  /* 0x000000001e0e72ca */ /* 0x000fe400000e0000 */
[----:B------:R-:W-:Y:S01]  /*7240*/  R2UR UR15, R31 ;  /* 0x000000001f0f72ca */ /* 0x000fe200000e0000 */
[----:B------:R-:W-:-:S03]  /*7250*/  @!P3 FMUL R58, R58, 0.5 ;  /* 0x3f0000003a3ab820 */ /* 0x000fc60000400000 */
[----:B------:R-:W3:Y:S01]  /*7260*/  MUFU.EX2 R57, R57 ;  /* 0x0000003900397308 */ /* 0x000ee20000000800 */
[----:B--2---:R-:W-:Y:S01]  /*7270*/  @!P6 FMUL R56, R56, R56 ;  /* 0x000000383838e220 */ /* 0x004fe20000400000 */
[----:B------:R-:W-:Y:S02]  /*7280*/  FSETP.GEU.AND P6, PT, R61, -126, PT ;  /* 0xc2fc00003d00780b */ /* 0x000fe40003fce000 */
[----:B------:R-:W-:-:S04]  /*7290*/  @!P4 FMUL R59, R59, 0.5 ;  /* 0x3f0000003b3bc820 */ /* 0x000fc80000400000 */
[----:B------:R-:W2:Y:S01]  /*72a0*/  MUFU.EX2 R58, R58 ;  /* 0x0000003a003a7308 */ /* 0x000ea20000000800 */
[----:B-1----:R-:W-:Y:S01]  /*72b0*/  @!P5 FMUL R55, R55, R55 ;  /* 0x000000373737d220 */ /* 0x002fe20000400000 */
[----:B------:R-:W-:-:S05]  /*72c0*/  FSETP.GEU.AND P5, PT, R60, -126, PT ;  /* 0xc2fc00003c00780b */ /* 0x000fca0003fae000 */
[----:B------:R-:W-:Y:S01]  /*72d0*/  @!P6 FMUL R61, R61, 0.5 ;  /* 0x3f0000003d3de820 */ /* 0x000fe20000400000 */
[----:B------:R-:W1:Y:S01]  /*72e0*/  MUFU.EX2 R59, R59 ;  /* 0x0000003b003b7308 */ /* 0x000e620000000800 */
[----:B---3--:R-:W-:Y:S01]  /*72f0*/  @!P2 FMUL R57, R57, R57 ;  /* 0x000000393939a220 */ /* 0x008fe20000400000 */
[----:B------:R-:W-:-:S05]  /*7300*/  FSETP.GEU.AND P2, PT, R62, -126, PT ;  /* 0xc2fc00003e00780b */ /* 0x000fca0003f4e000 */
[----:B------:R-:W-:Y:S01]  /*7310*/  @!P5 FMUL R60, R60, 0.5 ;  /* 0x3f0000003c3cd820 */ /* 0x000fe20000400000 */
[----:B------:R-:W3:Y:S01]  /*7320*/  MUFU.EX2 R61, R61 ;  /* 0x0000003d003d7308 */ /* 0x000ee20000000800 */
[----:B--2---:R-:W-:Y:S01]  /*7330*/  @!P3 FMUL R58, R58, R58 ;  /* 0x0000003a3a3ab220 */ /* 0x004fe20000400000 */
[----:B------:R-:W-:-:S05]  /*7340*/  FSETP.GEU.AND P3, PT, R63, -126, PT ;  /* 0xc2fc00003f00780b */ /* 0x000fca0003f6e000 */
[----:B------:R-:W-:Y:S01]  /*7350*/  @!P2 FMUL R62, R62, 0.5 ;  /* 0x3f0000003e3ea820 */ /* 0x000fe20000400000 */
[----:B------:R-:W2:Y:S01]  /*7360*/  MUFU.EX2 R60, R60 ;  /* 0x0000003c003c7308 */ /* 0x000ea20000000800 */
[----:B-1----:R-:W-:Y:S01]  /*7370*/  @!P4 FMUL R59, R59, R59 ;  /* 0x0000003b3b3bc220 */ /* 0x002fe20000400000 */
[----:B------:R-:W-:Y:S01]  /*7380*/  FSETP.GEU.AND P4, PT, R64, -126, PT ;  /* 0xc2fc00004000780b */ /* 0x000fe20003f8e000 */
[----:B------:R-:W-:Y:S02]  /*7390*/  WARPGROUP.DEPBAR.LE gsb0, 0x0 ;  /* 0x00008000000079c5 */ /* 0x000fe40000010000 */
[----:B------:R-:W-:Y:S02]  /*73a0*/  F2FP.BF16.F32.PACK_AB R24, R42, R35 ;  /* 0x000000232a18723e */ /* 0x000fe400000010ff */
[----:B------:R-:W-:Y:S01]  /*73b0*/  F2FP.BF16.F32.PACK_AB R25, R128, R43 ;  /* 0x0000002b8019723e */ /* 0x000fe200000010ff */
[----:B------:R-:W-:Y:S01]  /*73c0*/  @!P3 FMUL R63, R63, 0.5 ;  /* 0x3f0000003f3fb820 */ /* 0x000fe20000400000 */
[----:B------:R-:W-:Y:S01]  /*73d0*/  F2FP.BF16.F32.PACK_AB R26, R134, R129 ;  /* 0x00000081861a723e */ /* 0x000fe200000010ff */
[----:B------:R-:W1:Y:S01]  /*73e0*/  MUFU.EX2 R62, R62 ;  /* 0x0000003e003e7308 */ /* 0x000e620000000800 */
[----:B------:R-:W-:Y:S01]  /*73f0*/  F2FP.BF16.F32.PACK_AB R27, R87, R132 ;  /* 0x00000084571b723e */ /* 0x000fe200000010ff */
[----:B---3--:R-:W-:Y:S01]  /*7400*/  @!P6 FMUL R61, R61, R61 ;  /* 0x0000003d3d3de220 */ /* 0x008fe20000400000 */
[----:B------:R-:W-:-:S02]  /*7410*/  FSETP.GEU.AND P6, PT, R66, -126, PT ;  /* 0xc2fc00004200780b */ /* 0x000fc40003fce000 */
[----:B------:R-:W-:Y:S01]  /*7420*/  WARPGROUP.ARRIVE ;  /* 0x00000000000079c5 */ /* 0x000fe20000000000 */
[----:B------:R-:W-:Y:S01]  /*7430*/  @!P4 FMUL R64, R64, 0.5 ;  /* 0x3f0000004040c820 */ /* 0x000fe20000400000 */
[----:B--2---:R-:W-:Y:S01]  /*7440*/  @!P5 FMUL R60, R60, R60 ;  /* 0x0000003c3c3cd220 */ /* 0x004fe20000400000 */
[----:B------:R-:W2:Y:S01]  /*7450*/  MUFU.EX2 R63, R63 ;  /* 0x0000003f003f7308 */ /* 0x000ea20000000800 */
[----:B------:R-:W-:Y:S02]  /*7460*/  FSETP.GEU.AND P5, PT, R65, -126, PT ;  /* 0xc2fc00004100780b */ /* 0x000fe40003fae000 */
[----:B------:R-:W-:Y:S01]  /*7470*/  HGMMA.64x16x16.F32.BF16 R120, R24, gdesc[UR16].tnspB, R120, gsb0 ;  /* 0x4020001018787df0 */ /* 0x000fe20008001878 */
[----:B------:R-:W-:Y:S02]  /*7480*/  R2UR UR19, R21 ;  /* 0x00000000151372ca */ /* 0x000fe400000e0000 */
[----:B------:R-:W-:Y:S02]  /*7490*/  MOV R21, 0xc0000010 ;  /* 0xc000001000157802 */ /* 0x000fe40000000f00 */
[----:B------:R-:W-:Y:S01]  /*74a0*/  @!P6 FMUL R66, R66, 0.5 ;  /* 0x3f0000004242e820 */ /* 0x000fe20000400000 */
[----:B-1----:R-:W-:Y:S01]  /*74b0*/  @!P2 FMUL R62, R62, R62 ;  /* 0x0000003e3e3ea220 */ /* 0x002fe20000400000 */
[----:B------:R-:W1:Y:S01]  /*74c0*/  MUFU.EX2 R64, R64 ;  /* 0x0000004000407308 */ /* 0x000e620000000800 */
[----:B------:R-:W-:-:S03]  /*74d0*/  FSETP.GEU.AND P2, PT, R67, -126, PT ;  /* 0xc2fc00004300780b */ /* 0x000fc60003f4e000 */
[----:B------:R-:W-:Y:S01]  /*74e0*/  @!P5 FMUL R65, R65, 0.5 ;  /* 0x3f0000004141d820 */ /* 0x000fe20000400000 */
[----:B--2---:R-:W-:-:S03]  /*74f0*/  @!P3 FMUL R63, R63, R63 ;  /* 0x0000003f3f3fb220 */ /* 0x004fc60000400000 */
[----:B------:R-:W2:Y:S01]  /*7500*/  MUFU.EX2 R66, R66 ;  /* 0x0000004200427308 */ /* 0x000ea20000000800 */
[----:B------:R-:W-:-:S05]  /*7510*/  FSETP.GEU.AND P3, PT, R68, -126, PT ;  /* 0xc2fc00004400780b */ /* 0x000fca0003f6e000 */
[----:B------:R-:W-:Y:S02]  /*7520*/  @!P2 FMUL R67, R67, 0.5 ;  /* 0x3f0000004343a820 */ /* 0x000fe40000400000 */
[----:B------:R-:W3:Y:S01]  /*7530*/  MUFU.EX2 R65, R65 ;  /* 0x0000004100417308 */ /* 0x000ee20000000800 */
[----:B-1----:R-:W-:Y:S01]  /*7540*/  @!P4 FMUL R64, R64, R64 ;  /* 0x000000404040c220 */ /* 0x002fe20000400000 */
[----:B------:R-:W-:-:S04]  /*7550*/  FSETP.GEU.AND P4, PT, R69, -126, PT ;  /* 0xc2fc00004500780b */ /* 0x000fc80003f8e000 */
[----:B------:R-:W-:Y:S02]  /*7560*/  @!P3 FMUL R68, R68, 0.5 ;  /* 0x3f0000004444b820 */ /* 0x000fe40000400000 */
[----:B------:R-:W1:Y:S01]  /*7570*/  MUFU.EX2 R67, R67 ;  /* 0x0000004300437308 */ /* 0x000e620000000800 */
[----:B--2---:R-:W-:Y:S01]  /*7580*/  @!P6 FMUL R66, R66, R66 ;  /* 0x000000424242e220 */ /* 0x004fe20000400000 */
[----:B------:R-:W-:-:S05]  /*7590*/  FSETP.GEU.AND P6, PT, R71, -126, PT ;  /* 0xc2fc00004700780b */ /* 0x000fca0003fce000 */
[----:B------:R-:W-:Y:S01]  /*75a0*/  @!P4 FMUL R69, R69, 0.5 ;  /* 0x3f0000004545c820 */ /* 0x000fe20000400000 */
[----:B------:R-:W2:Y:S01]  /*75b0*/  MUFU.EX2 R68, R68 ;  /* 0x0000004400447308 */ /* 0x000ea20000000800 */
[----:B---3--:R-:W-:Y:S01]  /*75c0*/  @!P5 FMUL R65, R65, R65 ;  /* 0x000000414141d220 */ /* 0x008fe20000400000 */
[----:B------:R-:W-:Y:S01]  /*75d0*/  FSETP.GEU.AND P5, PT, R70, -126, PT ;  /* 0xc2fc00004600780b */ /* 0x000fe20003fae000 */
[----:B------:R-:W-:Y:S02]  /*75e0*/  WARPGROUP.DEPBAR.LE gsb0, 0x0 ;  /* 0x00008000000079c5 */ /* 0x000fe40000010000 */
[----:B------:R-:W-:Y:S02]  /*75f0*/  WARPGROUP.ARRIVE ;  /* 0x00000000000079c5 */ /* 0x000fe40000000000 */
[----:B------:R-:W-:Y:S01]  /*7600*/  @!P6 FMUL R71, R71, 0.5 ;  /* 0x3f0000004747e820 */ /* 0x000fe20000400000 */
[----:B------:R-:W3:Y:S01]  /*7610*/  MUFU.EX2 R69, R69 ;  /* 0x0000004500457308 */ /* 0x000ee20000000800 */
[----:B-1----:R-:W-:Y:S01]  /*7620*/  @!P2 FMUL R67, R67, R67 ;  /* 0x000000434343a220 */ /* 0x002fe20000400000 */
[----:B------:R-:W-:Y:S01]  /*7630*/  FSETP.GEU.AND P2, PT, R72, -126, PT ;  /* 0xc2fc00004800780b */ /* 0x000fe20003f4e000 */
[----:B------:R-:W-:Y:S01]  /*7640*/  HGMMA.64x16x16.F32.BF16 R112, R24, gdesc[UR20].tnspB, R112, gsb0 ;  /* 0x4020001418707df0 */ /* 0x000fe20008001870 */
[----:B------:R-:W-:-:S03]  /*7650*/  R2UR UR23, R21 ;  /* 0x00000000151772ca */ /* 0x000fc600000e0000 */
        /* <DEDUP_REMOVED lines=9> */
[----:B------:R-:W3:Y:S01]  /*76f0*/  MUFU.EX2 R72, R72 ;  /* 0x0000004800487308 */ /* 0x000ee20000000800 */
[----:B-1----:R-:W-:Y:S01]  /*7700*/  @!P6 FMUL R71, R71, R71 ;  /* 0x000000474747e220 */ /* 0x002fe20000400000 */
[----:B------:R-:W-:-:S05]  /*7710*/  FSETP.GEU.AND P6, PT, R76, -126, PT ;  /* 0xc2fc00004c00780b */ /* 0x000fca0003fce000 */
[----:B------:R-:W-:Y:S01]  /*7720*/  @!P4 FMUL R74, R74, 0.5 ;  /* 0x3f0000004a4ac820 */ /* 0x000fe20000400000 */
        /* <DEDUP_REMOVED lines=10> */
[----:B-1----:R-:W-:Y:S01]  /*77d0*/  @!P3 FMUL R73, R73, R73 ;  /* 0x000000494949b220 */ /* 0x002fe20000400000 */
[----:B------:R-:W-:Y:S01]  /*77e0*/  FSETP.GEU.AND P3, PT, R78, -126, PT ;  /* 0xc2fc00004e00780b */ /* 0x000fe20003f6e000 */
[----:B------:R-:W1:Y:S01]  /*77f0*/  MUFU.EX2 R76, R76 ;  /* 0x0000004c004c7308 */ /* 0x000e620000000800 */
[----:B------:R-:W-:Y:S04]  /*7800*/  HGMMA.64x16x16.F32.BF16 R104, R24, gdesc[UR24].tnspB, R104, gsb0 ;  /* 0x4020001818687df0 */ /* 0x000fe80008001868 */
[----:B------:R-:W-:Y:S01]  /*7810*/  @!P2 FMUL R77, R77, 0.5 ;  /* 0x3f0000004d4da820 */ /* 0x000fe20000400000 */
[----:B--2---:R-:W-:Y:S01]  /*7820*/  @!P4 FMUL R74, R74, R74 ;  /* 0x0000004a4a4ac220 */ /* 0x004fe20000400000 */
[----:B------:R-:W-:Y:S01]  /*7830*/  FSETP.GEU.AND P4, PT, R79, -126, PT ;  /* 0xc2fc00004f00780b */ /* 0x000fe20003f8e000 */
[----:B------:R-:W2:Y:S04]  /*7840*/  MUFU.EX2 R75, R75 ;  /* 0x0000004b004b7308 */ /* 0x000ea80000000800 */
[----:B------:R-:W-:-:S04]  /*7850*/  @!P3 FMUL R78, R78, 0.5 ;  /* 0x3f0000004e4eb820 */ /* 0x000fc80000400000 */
[----:B------:R-:W3:Y:S01]  /*7860*/  MUFU.EX2 R77, R77 ;  /* 0x0000004d004d7308 */ /* 0x000ee20000000800 */
[----:B-1----:R-:W-:Y:S01]  /*7870*/  @!P6 FMUL R76, R76, R76 ;  /* 0x0000004c4c4ce220 */ /* 0x002fe20000400000 */
[----:B------:R-:W-:Y:S02]  /*7880*/  FSETP.GEU.AND P6, PT, R81, -126, PT ;  /* 0xc2fc00005100780b */ /* 0x000fe40003fce000 */
[----:B------:R-:W-:-:S04]  /*7890*/  @!P4 FMUL R79, R79, 0.5 ;  /* 0x3f0000004f4fc820 */ /* 0x000fc80000400000 */
        /* <DEDUP_REMOVED lines=10> */
[----:B------:R-:W-:Y:S01]  /*7940*/  FSETP.GEU.AND P3, PT, R83, -126, PT ;  /* 0xc2fc00005300780b */ /* 0x000fe20003f6e000 */
[----:B------:R-:W-:Y:S02]  /*7950*/  WARPGROUP.DEPBAR.LE gsb0, 0x0 ;  /* 0x00008000000079c5 */ /* 0x000fe40000010000 */
[----:B------:R-:W-:Y:S02]  /*7960*/  WARPGROUP.ARRIVE ;  /* 0x00000000000079c5 */ /* 0x000fe40000000000 */
[----:B------:R-:W-:Y:S01]  /*7970*/  @!P2 FMUL R82, R82, 0.5 ;  /* 0x3f0000005252a820 */ /* 0x000fe20000400000 */
[----:B--2---:R-:W-:Y:S01]  /*7980*/  @!P4 FMUL R79, R79, R79 ;  /* 0x0000004f4f4fc220 */ /* 0x004fe20000400000 */
[----:B------:R-:W-:-:S02]  /*7990*/  FSETP.GEU.AND P4, PT, R84, -126, PT ;  /* 0xc2fc00005400780b */ /* 0x000fc40003f8e000 */
[----:B------:R-:W1:Y:S01]  /*79a0*/  MUFU.EX2 R35, R82 ;  /* 0x0000005200237308 */ /* 0x000e620000000800 */
[----:B------:R-:W-:Y:S03]  /*79b0*/  HGMMA.64x16x16.F32.BF16 R96, R24, gdesc[UR28].tnspB, R96, gsb0 ;  /* 0x4020001c18607df0 */ /* 0x000fe60008001860 */
[----:B------:R-:W-:Y:S01]  /*79c0*/  @!P3 FMUL R83, R83, 0.5 ;  /* 0x3f0000005353b820 */ /* 0x000fe20000400000 */
[----:B---3--:R-:W-:Y:S01]  /*79d0*/  @!P6 FMUL R81, R81, R81 ;  /* 0x000000515151e220 */ /* 0x008fe20000400000 */
[----:B------:R-:W-:-:S04]  /*79e0*/  FSETP.GEU.AND P6, PT, R86, -126, PT ;  /* 0xc2fc00005600780b */ /* 0x000fc80003fce000 */
[----:B------:R-:W2:Y:S01]  /*79f0*/  MUFU.EX2 R83, R83 ;  /* 0x0000005300537308 */ /* 0x000ea20000000800 */
[----:B------:R-:W-:Y:S01]  /*7a00*/  @!P4 FMUL R84, R84, 0.5 ;  /* 0x3f0000005454c820 */ /* 0x000fe20000400000 */
[----:B-1----:R-:W-:Y:S01]  /*7a10*/  @!P2 FMUL R35, R35, R35 ;  /* 0x000000232323a220 */ /* 0x002fe20000400000 */
[----:B------:R-:W-:-:S05]  /*7a20*/  FSETP.GEU.AND P2, PT, R22, -126, PT ;  /* 0xc2fc00001600780b */ /* 0x000fca0003f4e000 */
[----:B------:R-:W1:Y:S01]  /*7a30*/  MUFU.EX2 R33, R84 ;  /* 0x0000005400217308 */ /* 0x000e620000000800 */
[----:B------:R-:W-:-:S07]  /*7a40*/  @!P6 FMUL R86, R86, 0.5 ;  /* 0x3f0000005656e820 */ /* 0x000fce0000400000 */
[----:B------:R-:W3:Y:S01]  /*7a50*/  MUFU.EX2 R37, R86 ;  /* 0x0000005600257308 */ /* 0x000ee20000000800 */
[----:B--2---:R-:W-:Y:S01]  /*7a60*/  @!P3 FMUL R83, R83, R83 ;  /* 0x000000535353b220 */ /* 0x004fe20000400000 */
[----:B------:R-:W-:Y:S01]  /*7a70*/  @!P2 FMUL R22, R22, 0.5 ;  /* 0x3f0000001616a820 */ /* 0x000fe20000400000 */
[----:B-1----:R-:W-:-:S05]  /*7a80*/  @!P4 FMUL R33, R33, R33 ;  /* 0x000000212121c220 */ /* 0x002fca0000400000 */
[----:B------:R-:W1:Y:S01]  /*7a90*/  MUFU.EX2 R22, R22 ;  /* 0x0000001600167308 */ /* 0x000e620000000800 */
[----:B------:R-:W-:Y:S02]  /*7aa0*/  WARPGROUP.DEPBAR.LE gsb0, 0x0 ;  /* 0x00008000000079c5 */ /* 0x000fe40000010000 */
[----:B------:R-:W-:Y:S01]  /*7ab0*/  WARPGROUP.ARRIVE ;  /* 0x00000000000079c5 */ /* 0x000fe20000000000 */
[----:B---3--:R-:W-:-:S05]  /*7ac0*/  @!P6 FMUL R37, R37, R37 ;  /* 0x000000252525e220 */ /* 0x008fca0000400000 */
[----:B------:R-:W-:Y:S01]  /*7ad0*/  HGMMA.64x16x16.F32.BF16 R88, R24, gdesc[UR32].tnspB, R88, gsb0 ;  /* 0x4020002018587df0 */ /* 0x000fe20008001858 */
[----:B-1----:R-:W-:Y:S01]  /*7ae0*/  @!P2 FMUL R22, R22, R22 ;  /* 0x000000161616a220 */ /* 0x002fe20000400000 */
[----:B------:R-:W-:Y:S01]  /*7af0*/  ISETP.NE.AND P2, PT, R14, 0x4, PT ;  /* 0x000000040e00780c */ /* 0x000fe20003f45270 */
[----:B------:R-:W-:Y:S02]  /*7b00*/  WARPGROUP.DEPBAR.LE gsb0, 0x0 ;  /* 0x00008000000079c5 */ /* 0x000fe40000010000 */
[----:B------:R-:W-:Y:S01]  /*7b10*/  F2FP.BF16.F32.PACK_AB R24, R138, R29 ;  /* 0x0000001d8a18723e */ /* 0x000fe200000010ff */
[----:B------:R-:W-:Y:S01]  /*7b20*/  FADD R29, R20, R47 ;  /* 0x0000002f141d7221 */ /* 0x000fe20000000000 */
[----:B------:R-:W-:Y:S02]  /*7b30*/  F2FP.BF16.F32.PACK_AB R25, R130, R131 ;  /* 0x000000838219723e */ /* 0x000fe400000010ff */
[----:B------:R-:W-:Y:S02]  /*7b40*/  F2FP.BF16.F32.PACK_AB R26, R45, R44 ;  /* 0x0000002c2d1a723e */ /* 0x000fe400000010ff */
[----:B------:R-:W-:-:S02]  /*7b50*/  F2FP.BF16.F32.PACK_AB R27, R47, R46 ;  /* 0x0000002e2f1b723e */ /* 0x000fc400000010ff */
[----:B------:R-:W-:Y:S02]  /*7b60*/  IADD3 R20, R28, 0x360, RZ ;  /* 0x000003601c147810 */ /* 0x000fe40007ffe0ff */
[----:B------:R-:W-:Y:S02]  /*7b70*/  WARPGROUP.ARRIVE ;  /* 0x00000000000079c5 */ /* 0x000fe40000000000 */
[----:B------:R-:W-:Y:S02]  /*7b80*/  R2UR UR18, R20 ;  /* 0x00000000141272ca */ /* 0x000fe400000e0000 */
[----:B------:R-:W-:Y:S02]  /*7b90*/  IADD3 R20, R28, 0x460, RZ ;  /* 0x000004601c147810 */ /* 0x000fe40007ffe0ff */
[----:B------:R-:W-:Y:S02]  /*7ba0*/  HGMMA.64x16x16.F32.BF16 R120, R24, gdesc[UR36].tnspB, R120, gsb0 ;  /* 0x4020002418787df0 */ /* 0x000fe40008001878 */
[----:B------:R-:W-:Y:S01]  /*7bb0*/  R2UR UR22, R20 ;  /* 0x00000000141672ca */ /* 0x000fe200000e0000 */
[----:B------:R-:W-:Y:S01]  /*7bc0*/  FADD R20, R29, R50 ;  /* 0x000000321d147221 */ /* 0x000fe20000000000 */
[----:B------:R-:W-:-:S02]  /*7bd0*/  WARPGROUP.DEPBAR.LE gsb0, 0x0 ;  /* 0x00008000000079c5 */ /* 0x000fc40000010000 */
[----:B------:R-:W-:-:S06]  /*7be0*/  WARPGROUP.ARRIVE ;  /* 0x00000000000079c5 */ /* 0x000fcc0000000000 */
[----:B------:R-:W-:Y:S03]  /*7bf0*/  HGMMA.64x16x16.F32.BF16 R112, R24, gdesc[UR40].tnspB, R112, gsb0 ;  /* 0x4020002818707df0 */ /* 0x000fe60008001870 */
[----:B------:R-:W-:Y:S02]  /*7c00*/  WARPGROUP.DEPBAR.LE gsb0, 0x0 ;  /* 0x00008000000079c5 */ /* 0x000fe40000010000 */
        /* <DEDUP_REMOVED lines=9> */
[----:B------:R-:W-:Y:S01]  /*7ca0*/  FADD R24, R23, R48 ;  /* 0x0000003017187221 */ /* 0x000fe20000000000 */
        /* <DEDUP_REMOVED lines=8> */
[----:B------:R-:W-:Y:S01]  /*7d30*/  MOV R21, 0xc0000010 ;  /* 0xc000001000157802 */ /* 0x000fe20000000f00 */
[----:B------:R-:W-:Y:S01]  /*7d40*/  FADD R29, R30, R55 ;  /* 0x000000371e1d7221 */ /* 0x000fe20000000000 */
[----:B------:R-:W-:Y:S01]  /*7d50*/  WARPGROUP.ARRIVE ;  /* 0x00000000000079c5 */ /* 0x000fe20000000000 */
[----:B------:R-:W-:Y:S01]  /*7d60*/  FADD R23, R20, R53 ;  /* 0x0000003514177221 */ /* 0x000fe20000000000 */
[----:B------:R-:W-:-:S04]  /*7d70*/  VIADD R20, R28, 0x80 ;  /* 0x000000801c147836 */ /* 0x000fc80000000000 */
[----:B------:R-:W-:Y:S01]  /*7d80*/  HGMMA.64x16x16.F32.BF16 R120, R24, gdesc[UR4].tnspB, R120, gsb0 ;  /* 0x4020000418787df0 */ /* 0x000fe20008001878 */
[----:B------:R-:W-:Y:S02]  /*7d90*/  R2UR UR6, R20 ;  /* 0x00000000140672ca */ /* 0x000fe400000e0000 */
[----:B------:R-:W-:Y:S01]  /*7da0*/  R2UR UR7, R21 ;  /* 0x00000000150772ca */ /* 0x000fe200000e0000 */
[----:B------:R-:W-:Y:S01]  /*7db0*/  IMAD.MOV.U32 R21, RZ, RZ, -0x3ffffff0 ;  /* 0xc0000010ff157424 */ /* 0x000fe200078e00ff */
[----:B------:R-:W-:Y:S01]  /*7dc0*/  IADD3 R20, R28, 0x180, RZ ;  /* 0x000001801c147810 */ /* 0x000fe20007ffe0ff */
[----:B------:R-:W-:Y:S02]  /*7dd0*/  WARPGROUP.DEPBAR.LE gsb0, 0x0 ;  /* 0x00008000000079c5 */ /* 0x000fe40000010000 */
[----:B------:R-:W-:-:S06]  /*7de0*/  WARPGROUP.ARRIVE ;  /* 0x00000000000079c5 */ /* 0x000fcc0000000000 */
[----:B------:R-:W-:Y:S01]  /*7df0*/  HGMMA.64x16x16.F32.BF16 R112, R24, gdesc[UR8].tnspB, R112, gsb0 ;  /* 0x4020000818707df0 */ /* 0x000fe20008001870 */
[----:B------:R-:W-:Y:S02]  /*7e00*/  R2UR UR10, R20 ;  /* 0x00000000140a72ca */ /* 0x000fe400000e0000 */
[----:B------:R-:W-:Y:S02]  /*7e10*/  R2UR UR11, R21 ;  /* 0x00000000150b72ca */ /* 0x000fe400000e0000 */
[----:B------:R-:W-:Y:S02]  /*7e20*/  IADD3 R20, R28, 0x280, RZ ;  /* 0x000002801c147810 */ /* 0x000fe40007ffe0ff */
[----:B------:R-:W-:Y:S01]  /*7e30*/  MOV R21, 0xc0000010 ;  /* 0xc000001000157802 */ /* 0x000fe20000000f00 */
        /* <DEDUP_REMOVED lines=9> */
[----:B------:R-:W-:Y:S03]  /*7ed0*/  HGMMA.64x16x16.F32.BF16 R96, R24, gdesc[UR16].tnspB, R96, gsb0 ;  /* 0x4020001018607df0 */ /* 0x000fe60008001860 */
[----:B------:R-:W-:Y:S02]  /*7ee0*/  WARPGROUP.DEPBAR.LE gsb0, 0x0 ;  /* 0x00008000000079c5 */ /* 0x000fe40000010000 */
[----:B------:R-:W-:-:S06]  /*7ef0*/  WARPGROUP.ARRIVE ;  /* 0x00000000000079c5 */ /* 0x000fcc0000000000 */
[----:B------:R-:W-:Y:S03]  /*7f00*/  HGMMA.64x16x16.F32.BF16 R88, R24, gdesc[UR20].tnspB, R88, gsb0 ;  /* 0x4020001418587df0 */ /* 0x000fe60008001858 */
[----:B------:R-:W-:Y:S02]  /*7f10*/  WARPGROUP.DEPBAR.LE gsb0, 0x0 ;  /* 0x00008000000079c5 */ /* 0x000fe40000010000 */
[C---:B------:R-:W-:Y:S01]  /*7f20*/  VIADD R26, R28.reuse, 0x480 ;  /* 0x000004801c1a7836 */ /* 0x040fe20000000000 */
[----:B------:R-:W-:Y:S01]  /*7f30*/  IADD3 R24, R28, 0x380, RZ ;  /* 0x000003801c187810 */ /* 0x000fe20007ffe0ff */
[----:B------:R-:W-:Y:S01]  /*7f40*/  IMAD.MOV.U32 R27, RZ, RZ, -0x3ffffff0 ;  /* 0xc0000010ff1b7424 */ /* 0x000fe200078e00ff */
[----:B------:R-:W-:Y:S02]  /*7f50*/  MOV R25, 0xc0000010 ;  /* 0xc000001000197802 */ /* 0x000fe40000000f00 */
[----:B------:R-:W-:-:S02]  /*7f60*/  R2UR UR18, R24 ;  /* 0x00000000181272ca */ /* 0x000fc400000e0000 */
[----:B------:R-:W-:Y:S02]  /*7f70*/  R2UR UR19, R25 ;  /* 0x00000000191372ca */ /* 0x000fe400000e0000 */
[----:B------:R-:W-:Y:S02]  /*7f80*/  R2UR UR22, R26 ;  /* 0x000000001a1672ca */ /* 0x000fe400000e0000 */
[----:B------:R-:W-:Y:S02]  /*7f90*/  R2UR UR23, R27 ;  /* 0x000000001b1772ca */ /* 0x000fe400000e0000 */
[----:B------:R-:W-:Y:S01]  /*7fa0*/  F2FP.BF16.F32.PACK_AB R24, R57, R56 ;  /* 0x000000383918723e */ /* 0x000fe200000010ff */
[----:B------:R-:W-:Y:S01]  /*7fb0*/  FADD R56, R23, R56 ;  /* 0x0000003817387221 */ /* 0x000fe20000000000 */
[----:B------:R-:W-:Y:S01]  /*7fc0*/  F2FP.BF16.F32.PACK_AB R25, R59, R58 ;  /* 0x0000003a3b19723e */ /* 0x000fe200000010ff */
[----:B------:R-:W1:Y:S01]  /*7fd0*/  MUFU.EX2 R23, R80 ;  /* 0x0000005000177308 */ /* 0x000e620000000800 */
[----:B------:R-:W-:Y:S01]  /*7fe0*/  F2FP.BF16.F32.PACK_AB R26, R61, R60 ;  /* 0x0000003c3d1a723e */ /* 0x000fe200000010ff */
[----:B------:R-:W-:Y:S01]  /*7ff0*/  FADD R58, R29, R58 ;  /* 0x0000003a1d3a7221 */ /* 0x000fe20000000000 */
[----:B------:R-:W-:Y:S01]  /*8000*/  F2FP.BF16.F32.PACK_AB R27, R63, R62 ;  /* 0x0000003e3f1b723e */ /* 0x000fe200000010ff */
[----:B------:R-:W-:-:S02]  /*8010*/  IMAD.MOV.U32 R29, RZ, RZ, -0x3ffffff0 ;  /* 0xc0000010ff1d7424 */ /* 0x000fc400078e00ff */
[----:B------:R-:W-:Y:S01]  /*8020*/  FADD R57, R56, R57 ;  /* 0x0000003938397221 */ /* 0x000fe20000000000 */
[----:B------:R-:W-:Y:S01]  /*8030*/  FADD R59, R58, R59 ;  /* 0x0000003b3a3b7221 */ /* 0x000fe20000000000 */
[----:B------:R-:W-:Y:S02]  /*8040*/  WARPGROUP.ARRIVE ;  /* 0x00000000000079c5 */ /* 0x000fe40000000000 */
[----:B------:R-:W-:Y:S01]  /*8050*/  FADD R60, R57, R60 ;  /* 0x0000003c393c7221 */ /* 0x000fe20000000000 */
[----:B------:R-:W-:-:S03]  /*8060*/  FADD R62, R59, R62 ;  /* 0x0000003e3b3e7221 */ /* 0x000fc60000000000 */
[----:B------:R-:W-:Y:S01]  /*8070*/  HGMMA.64x16x16.F32.BF16 R120, R24, gdesc[UR4].tnspB, R120, gsb0 ;  /* 0x4020000418787df0 */ /* 0x000fe20008001878 */
[----:B------:R-:W-:Y:S01]  /*8080*/  R2UR UR6, R20 ;  /* 0x00000000140672ca */ /* 0x000fe200000e0000 */
[----:B------:R-:W-:Y:S01]  /*8090*/  VIADD R20, R28, 0x1a0 ;  /* 0x000001a01c147836 */ /* 0x000fe20000000000 */
[----:B------:R-:W-:Y:S01]  /*80a0*/  R2UR UR7, R21 ;  /* 0x00000000150772ca */ /* 0x000fe200000e0000 */
[----:B-1----:R-:W-:Y:S01]  /*80b0*/  @!P5 FMUL R23, R23, R23 ;  /* 0x000000171717d220 */ /* 0x002fe20000400000 */
[----:B------:R-:W-:Y:S01]  /*80c0*/  MOV R21, 0xc0000010 ;  /* 0xc000001000157802 */ /* 0x000fe20000000f00 */
[----:B------:R-:W-:Y:S01]  /*80d0*/  FADD R61, R60, R61 ;  /* 0x0000003d3c3d7221 */ /* 0x000fe20000000000 */
[----:B------:R-:W-:Y:S01]  /*80e0*/  FSETP.GEU.AND P5, PT, R85, -126, PT ;  /* 0xc2fc00005500780b */ /* 0x000fe20003fae000 */
[----:B------:R-:W-:-:S12]  /*80f0*/  FADD R63, R62, R63 ;  /* 0x0000003f3e3f7221 */ /* 0x000fd80000000000 */
[----:B------:R-:W-:-:S06]  /*8100*/  @!P5 FMUL R85, R85, 0.5 ;  /* 0x3f0000005555d820 */ /* 0x000fcc0000400000 */
[----:B------:R-:W1:Y:S01]  /*8110*/  MUFU.EX2 R85, R85 ;  /* 0x0000005500557308 */ /* 0x000e620000000800 */
[----:B------:R-:W-:Y:S02]  /*8120*/  WARPGROUP.DEPBAR.LE gsb0, 0x0 ;  /* 0x00008000000079c5 */ /* 0x000fe40000010000 */
[----:B------:R-:W-:Y:S01]  /*8130*/  WARPGROUP.ARRIVE ;  /* 0x00000000000079c5 */ /* 0x000fe20000000000 */
[----:B-1----:R-:W-:-:S05]  /*8140*/  @!P5 FMUL R85, R85, R85 ;  /* 0x000000555555d220 */ /* 0x002fca0000400000 */
        /* <DEDUP_REMOVED lines=30> */
[----:B------:R-:W-:Y:S01]  /*8330*/  FADD R66, R63, R66 ;  /* 0x000000423f427221 */ /* 0x000fe20000000000 */
[----:B------:R-:W-:Y:S01]  /*8340*/  F2FP.BF16.F32.PACK_AB R26, R69, R68 ;  /* 0x00000044451a723e */ /* 0x000fe200000010ff */
[----:B------:R-:W-:Y:S01]  /*8350*/  FADD R65, R64, R65 ;  /* 0x0000004140417221 */ /* 0x000fe20000000000 */
[----:B------:R-:W-:Y:S01]  /*8360*/  F2FP.BF16.F32.PACK_AB R27, R71, R70 ;  /* 0x00000046471b723e */ /* 0x000fe200000010ff */
[----:B------:R-:W-:-:S02]  /*8370*/  FADD R67, R66, R67 ;  /* 0x0000004342437221 */ /* 0x000fc40000000000 */
[----:B------:R-:W-:Y:S01]  /*8380*/  FADD R68, R65, R68 ;  /* 0x0000004441447221 */ /* 0x000fe20000000000 */
[----:B------:R-:W-:Y:S01]  /*8390*/  WARPGROUP.ARRIVE ;  /* 0x00000000000079c5 */ /* 0x000fe20000000000 */
[----:B------:R-:W-:Y:S02]  /*83a0*/  FADD R70, R67, R70 ;  /* 0x0000004643467221 */ /* 0x000fe40000000000 */
[----:B------:R-:W-:Y:S02]  /*83b0*/  FADD R69, R68, R69 ;  /* 0x0000004544457221 */ /* 0x000fe40000000000 */
[----:B------:R-:W-:Y:S01]  /*83c0*/  FADD R71, R70, R71 ;  /* 0x0000004746477221 */ /* 0x000fe20000000000 */
[----:B------:R-:W-:Y:S01]  /*83d0*/  HGMMA.64x16x16.F32.BF16 R120, R24, gdesc[UR4].tnspB, R120, gsb0 ;  /* 0x4020000418787df0 */ /* 0x000fe20008001878 */
[----:B------:R-:W-:Y:S02]  /*83e0*/  R2UR UR6, R20 ;  /* 0x00000000140672ca */ /* 0x000fe400000e0000 */
[----:B------:R-:W-:-:S02]  /*83f0*/  R2UR UR7, R21 ;  /* 0x00000000150772ca */ /* 0x000fc400000e0000 */
[----:B------:R-:W-:Y:S02]  /*8400*/  IADD3 R20, R28, 0x2c0, RZ ;  /* 0x000002c01c147810 */ /* 0x000fe40007ffe0ff */
[----:B------:R-:W-:Y:S01]  /*8410*/  MOV R21, 0xc0000010 ;  /* 0xc000001000157802 */ /* 0x000fe20000000f00 */
[----:B------:R-:W-:Y:S02]  /*8420*/  WARPGROUP.DEPBAR.LE gsb0, 0x0 ;  /* 0x00008000000079c5 */ /* 0x000fe40000010000 */
[----:B------:R-:W-:-:S06]  /*8430*/  WARPGROUP.ARRIVE ;  /* 0x00000000000079c5 */ /* 0x000fcc0000000000 */
[----:B------:R-:W-:Y:S03]  /*8440*/  HGMMA.64x16x16.F32.BF16 R112, R24, gdesc[UR8].tnspB, R112, gsb0 ;  /* 0x4020000818707df0 */ /* 0x000fe60008001870 */
[----:B------:R-:W-:Y:S02]  /*8450*/  WARPGROUP.DEPBAR.LE gsb0, 0x0 ;  /* 0x00008000000079c5 */ /* 0x000fe40000010000 */
[----:B------:R-:W-:-:S06]  /*8460*/  WARPGROUP.ARRIVE ;  /* 0x00000000000079c5 */ /* 0x000fcc0000000000 */
[----:B------:R-:W-:Y:S01]  /*8470*/  HGMMA.64x16x16.F32.BF16 R104, R24, gdesc[UR12].tnspB, R104, gsb0 ;  /* 0x4020000c18687df0 */ /* 0x000fe20008001868 */
[----:B------:R-:W-:Y:S01]  /*8480*/  R2UR UR14, R20 ;  /* 0x00000000140e72ca */ /* 0x000fe200000e0000 */
[----:B------:R-:W-:Y:S01]  /*8490*/  VIADD R20, R28, 0x4c0 ;  /* 0x000004c01c147836 */ /* 0x000fe20000000000 */
[----:B------:R-:W-:Y:S02]  /*84a0*/  R2UR UR15, R21 ;  /* 0x00000000150f72ca */ /* 0x000fe400000e0000 */
        /* <DEDUP_REMOVED lines=8> */
[C---:B------:R-:W-:Y:S01]  /*8530*/  VIADD R20, R28.reuse, 0xe0 ;  /* 0x000000e01c147836 */ /* 0x040fe20000000000 */
[----:B------:R-:W-:Y:S02]  /*8540*/  R2UR UR23, R21 ;  /* 0x00000000151772ca */ /* 0x000fe400000e0000 */
[----:B------:R-:W-:Y:S01]  /*8550*/  MOV R21, 0xc0000010 ;  /* 0xc000001000157802 */ /* 0x000fe20000000f00 */
[----:B------:R-:W-:Y:S02]  /*8560*/  WARPGROUP.DEPBAR.LE gsb0, 0x0 ;  /* 0x00008000000079c5 */ /* 0x000fe40000010000 */
[----:B------:R-:W-:Y:S01]  /*8570*/  VIADD R24, R28, 0x1c0 ;  /* 0x000001c01c187836 */ /* 0x000fe20000000000 */
[----:B------:R-:W-:Y:S01]  /*8580*/  F2FP.BF16.F32.PACK_AB R26, R77, R76 ;  /* 0x0000004c4d1a723e */ /* 0x000fe200000010ff */
[----:B------:R-:W-:Y:S01]  /*8590*/  IMAD.MOV.U32 R25, RZ, RZ, -0x3ffffff0 ;  /* 0xc0000010ff197424 */ /* 0x000fe200078e00ff */
[----:B------:R-:W-:-:S02]  /*85a0*/  F2FP.BF16.F32.PACK_AB R27, R79, R31 ;  /* 0x0000001f4f1b723e */ /* 0x000fc400000010ff */
[----:B------:R-:W-:Y:S02]  /*85b0*/  R2UR UR10, R24 ;  /* 0x00000000180a72ca */ /* 0x000fe400000e0000 */
[----:B------:R-:W-:Y:S02]  /*85c0*/  R2UR UR11, R25 ;  /* 0x00000000190b72ca */ /* 0x000fe400000e0000 */
[----:B------:R-:W-:Y:S02]  /*85d0*/  IADD3 R24, R28, 0x3c0, RZ ;  /* 0x000003c01c187810 */ /* 0x000fe40007ffe0ff */
[----:B------:R-:W-:Y:S02]  /*85e0*/  MOV R25, 0xc0000010 ;  /* 0xc000001000197802 */ /* 0x000fe40000000f00 */
[----:B------:R-:W-:Y:S02]  /*85f0*/  R2UR UR18, R24 ;  /* 0x00000000181272ca */ /* 0x000fe400000e0000 */
[----:B------:R-:W-:-:S02]  /*8600*/  R2UR UR19, R25 ;  /* 0x00000000191372ca */ /* 0x000fc400000e0000 */
[----:B------:R-:W-:Y:S01]  /*8610*/  F2FP.BF16.F32.PACK_AB R24, R73, R72 ;  /* 0x000000484918723e */ /* 0x000fe200000010ff */
[----:B------:R-:W-:Y:S01]  /*8620*/  FADD R72, R69, R72 ;  /* 0x0000004845487221 */ /* 0x000fe20000000000 */
[----:B------:R-:W-:Y:S01]  /*8630*/  F2FP.BF16.F32.PACK_AB R25, R75, R74 ;  /* 0x0000004a4b19723e */ /* 0x000fe200000010ff */
[----:B------:R-:W-:Y:S02]  /*8640*/  FADD R74, R71, R74 ;  /* 0x0000004a474a7221 */ /* 0x000fe40000000000 */
[----:B------:R-:W-:Y:S01]  /*8650*/  FADD R73, R72, R73 ;  /* 0x0000004948497221 */ /* 0x000fe20000000000 */
[----:B------:R-:W-:Y:S01]  /*8660*/  WARPGROUP.ARRIVE ;  /* 0x00000000000079c5 */ /* 0x000fe20000000000 */
[----:B------:R-:W-:Y:S02]  /*8670*/  FADD R74, R74, R75 ;  /* 0x0000004b4a4a7221 */ /* 0x000fe40000000000 */
[----:B------:R-:W-:Y:S02]  /*8680*/  FADD R76, R73, R76 ;  /* 0x0000004c494c7221 */ /* 0x000fe40000000000 */
[----:B------:R-:W-:Y:S01]  /*8690*/  FADD R74, R74, R31 ;  /* 0x0000001f4a4a7221 */ /* 0x000fe20000000000 */
[----:B------:R-:W-:Y:S01]  /*86a0*/  HGMMA.64x16x16.F32.BF16 R120, R24, gdesc[UR4].tnspB, R120, gsb0 ;  /* 0x4020000418787df0 */ /* 0x000fe20008001878 */
[----:B------:R-:W-:Y:S01]  /*86b0*/  R2UR UR6, R20 ;  /* 0x00000000140672ca */ /* 0x000fe200000e0000 */
[----:B------:R-:W-:Y:S01]  /*86c0*/  VIADD R20, R28, 0x2e0 ;  /* 0x000002e01c147836 */ /* 0x000fe20000000000 */
[----:B------:R-:W-:Y:S01]  /*86d0*/  R2UR UR7, R21 ;  /* 0x00000000150772ca */ /* 0x000fe200000e0000 */
[----:B------:R-:W-:Y:S01]  /*86e0*/  FADD R76, R76, R77 ;  /* 0x0000004d4c4c7221 */ /* 0x000fe20000000000 */
[----:B------:R-:W-:Y:S01]  /*86f0*/  MOV R21, 0xc0000010 ;  /* 0xc000001000157802 */ /* 0x000fe20000000f00 */
[----:B------:R-:W-:-:S02]  /*8700*/  FADD R74, R74, R79 ;  /* 0x0000004f4a4a7221 */ /* 0x000fc40000000000 */
[----:B------:R-:W-:Y:S02]  /*8710*/  FADD R76, R76, R23 ;  /* 0x000000174c4c7221 */ /* 0x000fe40000000000 */
[----:B------:R-:W-:Y:S02]  /*8720*/  FADD R74, R74, R35 ;  /* 0x000000234a4a7221 */ /* 0x000fe40000000000 */
[----:B------:R-:W-:Y:S02]  /*8730*/  FADD R76, R76, R81 ;  /* 0x000000514c4c7221 */ /* 0x000fe40000000000 */
[----:B------:R-:W-:Y:S02]  /*8740*/  FADD R74, R74, R83 ;  /* 0x000000534a4a7221 */ /* 0x000fe40000000000 */
[----:B------:R-:W-:Y:S02]  /*8750*/  FADD R76, R76, R33 ;  /* 0x000000214c4c7221 */ /* 0x000fe40000000000 */
[----:B------:R-:W-:Y:S01]  /*8760*/  FADD R74, R74, R37 ;  /* 0x000000254a4a7221 */ /* 0x000fe20000000000 */
[----:B------:R-:W-:-:S02]  /*8770*/  WARPGROUP.DEPBAR.LE gsb0, 0x0 ;  /* 0x00008000000079c5 */ /* 0x000fc40000010000 */
[----:B------:R-:W-:-:S06]  /*8780*/  WARPGROUP.ARRIVE ;  /* 0x00000000000079c5 */ /* 0x000fcc0000000000 */
[----:B------:R-:W-:Y:S03]  /*8790*/  HGMMA.64x16x16.F32.BF16 R112, R24, gdesc[UR8].tnspB, R112, gsb0 ;  /* 0x4020000818707df0 */ /* 0x000fe60008001870 */
[----:B------:R-:W-:Y:S02]  /*87a0*/  WARPGROUP.DEPBAR.LE gsb0, 0x0 ;  /* 0x00008000000079c5 */ /* 0x000fe40000010000 */
[----:B------:R-:W-:-:S06]  /*87b0*/  WARPGROUP.ARRIVE ;  /* 0x00000000000079c5 */ /* 0x000fcc0000000000 */
[----:B------:R-:W-:Y:S01]  /*87c0*/  HGMMA.64x16x16.F32.BF16 R104, R24, gdesc[UR12].tnspB, R104, gsb0 ;  /* 0x4020000c18687df0 */ /* 0x000fe20008001868 */
[----:B------:R-:W-:Y:S01]  /*87d0*/  R2UR UR14, R20 ;  /* 0x00000000140e72ca */ /* 0x000fe200000e0000 */
[----:B------:R-:W-:Y:S01]  /*87e0*/  FADD R20, R74, R22 ;  /* 0x000000164a147221 */ /* 0x000fe20000000000 */
[----:B------:R-:W-:Y:S01]  /*87f0*/  R2UR UR15, R21 ;  /* 0x00000000150f72ca */ /* 0x000fe200000e0000 */
[----:B------:R-:W-:Y:S01]  /*8800*/  FADD R21, R76, R85 ;  /* 0x000000554c157221 */ /* 0x000fe20000000000 */
[----:B------:R-:W-:Y:S02]  /*8810*/  WARPGROUP.DEPBAR.LE gsb0, 0x0 ;  /* 0x00008000000079c5 */ /* 0x000fe40000010000 */
[----:B------:R-:W-:-:S06]  /*8820*/  WARPGROUP.ARRIVE ;  /* 0x00000000000079c5 */ /* 0x000fcc0000000000 */
[----:B------:R-:W-:Y:S03]  /*8830*/  HGMMA.64x16x16.F32.BF16 R96, R24, gdesc[UR16].tnspB, R96, gsb0 ;  /* 0x4020001018607df0 */ /* 0x000fe60008001860 */
[----:B------:R-:W-:Y:S02]  /*8840*/  WARPGROUP.DEPBAR.LE gsb0, 0x0 ;  /* 0x00008000000079c5 */ /* 0x000fe40000010000 */
[----:B------:R-:W-:-:S06]  /*8850*/  WARPGROUP.ARRIVE ;  /* 0x00000000000079c5 */ /* 0x000fcc0000000000 */
[----:B------:R-:W-:Y:S01]  /*8860*/  HGMMA.64x16x16.F32.BF16 R88, R24, gdesc[UR20].tnspB, R88, gsb0 ;  /* 0x4020001418587df0 */ /* 0x000fe20008001858 */
[----:B------:R-:W-:Y:S02]  /*8870*/  R2UR UR23, R29 ;  /* 0x000000001d1772ca */ /* 0x000fe400000e0000 */
[----:B------:R-:W-:Y:S02]  /*8880*/  WARPGROUP.DEPBAR.LE gsb0, 0x0 ;  /* 0x00008000000079c5 */ /* 0x000fe40000010000 */
[C---:B------:R-:W-:Y:S02]  /*8890*/  IADD3 R24, R28.reuse, 0x1e0, RZ ;  /* 0x000001e01c187810 */ /* 0x040fe40007ffe0ff */
[C---:B------:R-:W-:Y:S01]  /*88a0*/  IADD3 R26, R28.reuse, 0x3e0, RZ ;  /* 0x000003e01c1a7810 */ /* 0x040fe20007ffe0ff */
[----:B------:R-:W-:Y:S01]  /*88b0*/  VIADD R28, R28, 0x4e0 ;  /* 0x000004e01c1c7836 */ /* 0x000fe20000000000 */
[----:B------:R-:W-:Y:S02]  /*88c0*/  MOV R25, 0xc0000010 ;  /* 0xc000001000197802 */ /* 0x000fe40000000f00 */
[----:B------:R-:W-:-:S02]  /*88d0*/  MOV R27, 0xc0000010 ;  /* 0xc0000010001b7802 */ /* 0x000fc40000000f00 */
[----:B------:R-:W-:Y:S02]  /*88e0*/  R2UR UR10, R24 ;  /* 0x00000000180a72ca */ /* 0x000fe400000e0000 */
[----:B------:R-:W-:Y:S02]  /*88f0*/  R2UR UR11, R25 ;  /* 0x00000000190b72ca */ /* 0x000fe400000e0000 */
[----:B------:R-:W-:Y:S02]  /*8900*/  R2UR UR18, R26 ;  /* 0x000000001a1272ca */ /* 0x000fe400000e0000 */
[----:B------:R-:W-:Y:S02]  /*8910*/  R2UR UR19, R27 ;  /* 0x000000001b1372ca */ /* 0x000fe400000e0000 */
[----:B------:R-:W-:Y:S02]  /*8920*/  F2FP.BF16.F32.PACK_AB R24, R81, R23 ;  /* 0x000000175118723e */ /* 0x000fe400000010ff */
[----:B------:R-:W-:-:S02]  /*8930*/  F2FP.BF16.F32.PACK_AB R25, R83, R35 ;  /* 0x000000235319723e */ /* 0x000fc400000010ff */
[----:B------:R-:W-:Y:S02]  /*8940*/  F2FP.BF16.F32.PACK_AB R26, R85, R33 ;  /* 0x00000021551a723e */ /* 0x000fe400000010ff */
[----:B------:R-:W-:Y:S02]  /*8950*/  F2FP.BF16.F32.PACK_AB R27, R22, R37 ;  /* 0x00000025161b723e */ /* 0x000fe400000010ff */
[----:B------:R-:W-:Y:S02]  /*8960*/  R2UR UR22, R28 ;  /* 0x000000001c1672ca */ /* 0x000fe400000e0000 */
        /* <DEDUP_REMOVED lines=15> */
[----:B------:R-:W-:-:S04]  /*8a60*/  SEL R24, R14, RZ, P2 ;  /* 0x000000ff0e187207 */ /* 0x000fc80001000000 */
[----:B------:R-:W-:-:S04]  /*8a70*/  LEA R14, R24, R15, 0x3 ;  /* 0x0000000f180e7211 */ /* 0x000fc800078e18ff */
[----:B------:R-:W-:-:S04]  /*8a80*/  PRMT R14, RZ, 0x654, R14 ;  /* 0x00000654ff0e7816 */ /* 0x000fc8000000000e */
[----:B------:R1:W-:Y:S01]  /*8a90*/  SYNCS.ARRIVE.TRANS64.RED.A1T0 RZ, [R14+URZ], RZ ;  /* 0x000000ff0eff79a7 */ /* 0x0003e2000810043f */
[----:B------:R-:W-:Y:S05]  /*8aa0*/  @P1 BRA `(.L_x_32) ;  /* 0x0000000400041947 */ /* 0x000fea0003800000 */
[----:B------:R-:W-:Y:S01]  /*8ab0*/  ISETP.LT.OR P1, PT, R6, 0x1, !P0 ;  /* 0x000000010600780c */ /* 0x000fe20004721670 */
[----:B------:R-:W-:-:S12]  /*8ac0*/  BSSY B0, `(.L_x_33) ;  /* 0x000003e000007945 */ /* 0x000fd80003800000 */
[----:B------:R-:W-:Y:S05]  /*8ad0*/  @P1 BRA `(.L_x_34) ;  /* 0x0000000000f01947 */ /* 0x000fea0003800000 */
[----:B-1----:R-:W-:Y:S01]  /*8ae0*/  IMAD R14, R5, 0x8, R2 ;  /* 0x00000008050e7824 */ /* 0x002fe200078e0202 */
[----:B------:R-:W-:Y:S02]  /*8af0*/  SHF.L.U32 R23, R4, 0x1f, RZ ;  /* 0x0000001f04177819 */ /* 0x000fe400000006ff */
[----:B------:R-:W-:Y:S02]  /*8b00*/  ISETP.NE.AND P2, PT, R16, RZ, PT ;  /* 0x000000ff1000720c */ /* 0x000fe40003f45270 */
[----:B------:R-:W1:Y:S02]  /*8b10*/  SYNCS.PHASECHK.TRANS64.TRYWAIT P1, [R14+URZ+0x16820], R23 ;  /* 0x016820170e0075a7 */ /* 0x000e64000802017f */
[----:B-1----:R-:W-:Y:S09]  /*8b20*/  @!P1 BRA `(.L_x_35) ;  /* 0x00000020000c9947 */ /* 0x002ff20003800000 */
.L_x_76:
[----:B------:R-:W-:Y:S05]  /*8b30*/  @P2 BRA `(.L_x_36) ;  /* 0x0000000000142947 */ /* 0x000fea0003800000 */
[----:B------:R-:W-:Y:S02]  /*8b40*/  ISETP.NE.AND P1, PT, R17, RZ, PT ;  /* 0x000000ff1100720c */ /* 0x000fe40003f25270 */
[----:B-1----:R-:W-:-:S04]  /*8b50*/  MOV R23, 0x5000 ;  /* 0x0000500000177802 */ /* 0x002fc80000000f00 */
[----:B------:R2:W-:Y:S07]  /*8b60*/  SYNCS.ARRIVE.TRANS64 RZ, [R14+URZ+0x16800], R23 ;  /* 0x016800170eff79a7 */ /* 0x0005ee000800003f */
[----:B------:R-:W-:Y:S05]  /*8b70*/  @!P1 BRA `(.L_x_36) ;  /* 0x0000000000049947 */ /* 0x000fea0003800000 */
[----:B------:R-:W-:Y:S01]  /*8b80*/  BPT.TRAP 0x1 ;  /* 0x000000040000795c */ /* 0x000fe20000300000 */
.L_x_36:
        /* <DEDUP_REMOVED lines=49> */
.L_x_34:
[----:B------:R-:W-:Y:S05]  /*8ea0*/  BSYNC B0 ;  /* 0x0000000000007941 */ /* 0x000fea0003800000 */
.L_x_33:
[----:B------:R-:W-:-:S07]  /*8eb0*/  IADD3 R6, R6, -0x1, RZ ;  /* 0xffffffff06067810 */ /* 0x000fce0007ffe0ff */
.L_x_32:
[----:B------:R-:W-:Y:S01]  /*8ec0*/  ISETP.GT.AND P3, PT, R18, 0x2, PT ;  /* 0x000000021200780c */ /* 0x000fe20003f64270 */
[----:B-1----:R-:W-:Y:S01]  /*8ed0*/  VIADD R14, R24, 0x1 ;  /* 0x00000001180e7836 */ /* 0x002fe20000000000 */
[----:B------:R-:W-:Y:S01]  /*8ee0*/  IADD3 R19, R19, 0x1, RZ ;  /* 0x0000000113137810 */ /* 0x000fe20007ffe0ff */
[----:B------:R-:W-:Y:S01]  /*8ef0*/  IMAD.MOV.U32 R129, RZ, RZ, R9 ;  /* 0x000000ffff817224 */ /* 0x000fe200078e0009 */
[----:B------:R-:W-:Y:S02]  /*8f00*/  IADD3 R18, R18, -0x1, RZ ;  /* 0xffffffff12127810 */ /* 0x000fe40007ffe0ff */
[----:B------:R-:W-:Y:S02]  /*8f10*/  ISETP.NE.AND P1, PT, R19, 0x4, PT ;  /* 0x000000041300780c */ /* 0x000fe40003f25270 */
[----:B------:R-:W-:Y:S02]  /*8f20*/  ISETP.NE.AND P2, PT, R14, 0x4, PT ;  /* 0x000000040e00780c */ /* 0x000fe40003f45270 */
[----:B------:R-:W-:-:S02]  /*8f30*/  SEL R22, RZ, 0x1, P1 ;  /* 0x00000001ff167807 */ /* 0x000fc40000800000 */
[----:B------:R-:W-:Y:S02]  /*8f40*/  MOV R23, R0 ;  /* 0x0000000000177202 */ /* 0x000fe40000000f00 */
[----:B------:R-:W-:Y:S02]  /*8f50*/  LOP3.LUT R3, R3, R22, RZ, 0x3c, !PT ;  /* 0x0000001603037212 */ /* 0x000fe400078e3cff */
[----:B------:R-:W-:Y:S02]  /*8f60*/  SEL R19, R19, RZ, P1 ;  /* 0x000000ff13137207 */ /* 0x000fe40000800000 */
[----:B------:R-:W-:Y:S01]  /*8f70*/  SEL R14, R14, RZ, P2 ;  /* 0x000000ff0e0e7207 */ /* 0x000fe20001000000 */
[----:B------:R-:W-:Y:S06]  /*8f80*/  @P3 BRA `(.L_x_37) ;  /* 0xffffffbc00cc3947 */ /* 0x000fec000383ffff */
.L_x_24:
[----:B------:R-:W-:Y:S05]  /*8f90*/  WARPSYNC.ALL ;  /* 0x0000000000007948 */ /* 0x000fea0003800000 */
[----:B------:R-:W2:Y:S01]  /*8fa0*/  SHFL.BFLY PT, R4, R21, 0x1, 0x1f ;  /* 0x0c201f0015047f89 */ /* 0x000ea200000e0000 */
[----:B------:R-:W-:Y:S01]  /*8fb0*/  BSSY B0, `(.L_x_38) ;  /* 0x0000023000007945 */ /* 0x000fe20003800000 */
[----:B------:R-:W-:Y:S02]  /*8fc0*/  MOV R15, 0x7f800000 ;  /* 0x7f800000000f7802 */ /* 0x000fe40000000f00 */
[----:B------:R-:W3:Y:S01]  /*8fd0*/  SHFL.BFLY PT, R3, R20, 0x1, 0x1f ;  /* 0x0c201f0014037f89 */ /* 0x000ee200000e0000 */
[----:B------:R-:W-:-:S02]  /*8fe0*/  MOV R8, 0x3f800000 ;  /* 0x3f80000000087802 */ /* 0x000fc40000000f00 */
[----:B------:R-:W-:Y:S01]  /*8ff0*/  MOV R17, 0x7f800000 ;  /* 0x7f80000000117802 */ /* 0x000fe20000000f00 */
[----:B--2---:R-:W-:Y:S01]  /*9000*/  FADD R4, R4, R21 ;  /* 0x0000001504047221 */ /* 0x004fe20000000000 */
[----:B---3--:R-:W-:-:S04]  /*9010*/  FADD R22, R3, R20 ;  /* 0x0000001403167221 */ /* 0x008fc80000000000 */
[----:B------:R-:W2:Y:S01]  /*9020*/  SHFL.BFLY PT, R5, R4, 0x2, 0x1f ;  /* 0x0c401f0004057f89 */ /* 0x000ea200000e0000 */
[----:B------:R-:W-:-:S03]  /*9030*/  IMAD.MOV.U32 R3, RZ, RZ, 0x3f800000 ;  /* 0x3f800000ff037424 */ /* 0x000fc600078e00ff */
[----:B------:R-:W3:Y:S01]  /*9040*/  SHFL.BFLY PT, R23, R22, 0x2, 0x1f ;  /* 0x0c401f0016177f89 */ /* 0x000ee200000e0000 */
[C---:B--2---:R-:W-:Y:S01]  /*9050*/  FSETP.NE.AND P0, PT, R4.reuse, -R5, PT ;  /* 0x800000050400720b */ /* 0x044fe20003f05000 */
[----:B------:R-:W-:Y:S01]  /*9060*/  FADD R6, R4, R5 ;  /* 0x0000000504067221 */ /* 0x000fe20000000000 */
[----:B---3--:R-:W-:-:S11]  /*9070*/  FADD R7, R22, R23 ;  /* 0x0000001716077221 */ /* 0x008fd60000000000 */
[----:B------:R-:W-:Y:S05]  /*9080*/  @!P0 BRA `(.L_x_39) ;  /* 0x0000000000548947 */ /* 0x000fea0003800000 */
[----:B------:R-:W-:Y:S01]  /*9090*/  IADD3 R3, R6, 0x1800000, RZ ;  /* 0x0180000006037810 */ /* 0x000fe20007ffe0ff */
[----:B------:R-:W-:Y:S03]  /*90a0*/  BSSY B1, `(.L_x_40) ;  /* 0x000000c000017945 */ /* 0x000fe60003800000 */
[----:B------:R-:W-:-:S04]  /*90b0*/  LOP3.LUT R3, R3, 0x7f800000, RZ, 0xc0, !PT ;  /* 0x7f80000003037812 */ /* 0x000fc800078ec0ff */
[----:B------:R-:W-:-:S13]  /*90c0*/  ISETP.GT.U32.AND P0, PT, R3, 0x1ffffff, PT ;  /* 0x01ffffff0300780c */ /* 0x000fda0003f04070 */
[----:B------:R-:W-:Y:S05]  /*90d0*/  @P0 BRA `(.L_x_41) ;  /* 0x0000000000100947 */ /* 0x000fea0003800000 */
[----:B------:R-:W-:Y:S01]  /*90e0*/  IMAD.MOV.U32 R4, RZ, RZ, R6 ;  /* 0x000000ffff047224 */ /* 0x000fe200078e0006 */
[----:B------:R-:W-:-:S07]  /*90f0*/  MOV R21, 0x9110 ;  /* 0x0000911000157802 */ /* 0x000fce0000000f00 */
[----:B-1----:R-:W-:Y:S05]  /*9100*/  CALL.REL.NOINC `($__internal_0_$__cuda_sm20_rcp_rn_f32_slowpath) ;  /* 0x0000001800a87944 */ /* 0x002fea0003c00000 */
[----:B------:R-:W-:Y:S05]  /*9110*/  BRA `(.L_x_42) ;  /* 0x0000000000107947 */ /* 0x000fea0003800000 */
.L_x_41:
[----:B------:R-:W2:Y:S02]  /*9120*/  MUFU.RCP R3, R6 ;  /* 0x0000000600037308 */ /* 0x000ea40000001000 */
[----:B--2---:R-:W-:-:S04]  /*9130*/  FFMA R4, R6, R3, -1 ;  /* 0xbf80000006047423 */ /* 0x004fc80000000003 */
[----:B------:R-:W-:-:S04]  /*9140*/  FADD.FTZ R4, -R4, -RZ ;  /* 0x800000ff04047221 */ /* 0x000fc80000010100 */
[----:B------:R-:W-:-:S07]  /*9150*/  FFMA R3, R3, R4, R3 ;  /* 0x0000000403037223 */ /* 0x000fce0000000003 */
.L_x_42:
[----:B------:R-:W-:Y:S05]  /*9160*/  BSYNC B1 ;  /* 0x0000000000017941 */ /* 0x000fea0003800000 */
.L_x_40:
[----:B------:R-:W-:Y:S01]  /*9170*/  FSETP.GEU.AND P0, PT, |R6|, 1.175494350822287508e-38, PT ;  /* 0x008000000600780b */ /* 0x000fe20003f0e200 */
[----:B------:R-:W-:-:S12]  /*9180*/  ULDC UR6, c[0x0][0x600] ;  /* 0x0001800000067ab9 */ /* 0x000fd80000000800 */
[----:B------:R-:W-:-:S04]  /*9190*/  @!P0 FMUL R6, R6, 16777216 ;  /* 0x4b80000006068820 */ /* 0x000fc80000400000 */
[----:B------:R-:W2:Y:S02]  /*91a0*/  MUFU.LG2 R4, R6 ;  /* 0x0000000600047308 */ /* 0x000ea40000000c00 */
[----:B--2---:R-:W-:-:S04]  /*91b0*/  @!P0 FADD R4, R4, -24 ;  /* 0xc1c0000004048421 */ /* 0x004fc80000000000 */
[----:B------:R-:W-:-:S04]  /*91c0*/  FMUL R17, R4, 0.69314718246459960938 ;  /* 0x3f31721804117820 */ /* 0x000fc80000400000 */
[----:B------:R-:W-:-:S07]  /*91d0*/  FFMA R17, R0, UR6, R17 ;  /* 0x0000000600117c23 */ /* 0x000fce0008000011 */
.L_x_39:
[----:B------:R-:W-:Y:S05]  /*91e0*/  BSYNC B0 ;  /* 0x0000000000007941 */ /* 0x000fea0003800000 */
.L_x_38:
[----:B------:R-:W-:Y:S01]  /*91f0*/  FSETP.NE.AND P0, PT, R22, -R23, PT ;  /* 0x800000171600720b */ /* 0x000fe20003f05000 */
[----:B------:R-:W-:Y:S01]  /*9200*/  ULDC UR4, c[0x0][0x608] ;  /* 0x0001820000047ab9 */ /* 0x000fe20000000800 */
[----:B------:R-:W-:Y:S01]  /*9210*/  BSSY B0, `(.L_x_43) ;  /* 0x000002d000007945 */ /* 0x000fe20003800000 */
[----:B------:R-:W-:-:S04]  /*9220*/  FMUL R3, R3, UR4 ;  /* 0x0000000403037c20 */ /* 0x000fc80008400000 */
[-C--:B------:R-:W-:Y:S01]  /*9230*/  FMUL R120, R120, R3.reuse ;  /* 0x0000000378787220 */ /* 0x080fe20000400000 */
        /* <DEDUP_REMOVED lines=19> */
[----:B------:R-:W-:Y:S06]  /*9370*/  @!P0 BRA `(.L_x_44) ;  /* 0x0000000000588947 */ /* 0x000fec0003800000 */
[----:B------:R-:W-:Y:S01]  /*9380*/  IADD3 R0, R7, 0x1800000, RZ ;  /* 0x0180000007007810 */ /* 0x000fe20007ffe0ff */
[----:B------:R-:W-:Y:S03]  /*9390*/  BSSY B1, `(.L_x_45) ;  /* 0x000000d000017945 */ /* 0x000fe60003800000 */
[----:B------:R-:W-:-:S04]  /*93a0*/  LOP3.LUT R0, R0, 0x7f800000, RZ, 0xc0, !PT ;  /* 0x7f80000000007812 */ /* 0x000fc800078ec0ff */
[----:B------:R-:W-:-:S13]  /*93b0*/  ISETP.GT.U32.AND P0, PT, R0, 0x1ffffff, PT ;  /* 0x01ffffff0000780c */ /* 0x000fda0003f04070 */
[----:B------:R-:W-:Y:S05]  /*93c0*/  @P0 BRA `(.L_x_46) ;  /* 0x0000000000140947 */ /* 0x000fea0003800000 */
[----:B------:R-:W-:Y:S02]  /*93d0*/  MOV R4, R7 ;  /* 0x0000000700047202 */ /* 0x000fe40000000f00 */
[----:B------:R-:W-:-:S07]  /*93e0*/  MOV R21, 0x9400 ;  /* 0x0000940000157802 */ /* 0x000fce0000000f00 */
[----:B-1----:R-:W-:Y:S05]  /*93f0*/  CALL.REL.NOINC `($__internal_0_$__cuda_sm20_rcp_rn_f32_slowpath) ;  /* 0x0000001400ec7944 */ /* 0x002fea0003c00000 */
[----:B------:R-:W-:Y:S01]  /*9400*/  IMAD.MOV.U32 R8, RZ, RZ, R3 ;  /* 0x000000ffff087224 */ /* 0x000fe200078e0003 */
[----:B------:R-:W-:Y:S06]  /*9410*/  BRA `(.L_x_47) ;  /* 0x0000000000107947 */ /* 0x000fec0003800000 */
.L_x_46:
[----:B------:R-:W2:Y:S02]  /*9420*/  MUFU.RCP R8, R7 ;  /* 0x0000000700087308 */ /* 0x000ea40000001000 */
[----:B--2---:R-:W-:-:S04]  /*9430*/  FFMA R0, R7, R8, -1 ;  /* 0xbf80000007007423 */ /* 0x004fc80000000008 */
[----:B------:R-:W-:-:S04]  /*9440*/  FADD.FTZ R3, -R0, -RZ ;  /* 0x800000ff00037221 */ /* 0x000fc80000010100 */
[----:B------:R-:W-:-:S07]  /*9450*/  FFMA R8, R8, R3, R8 ;  /* 0x0000000308087223 */ /* 0x000fce0000000008 */
.L_x_47:
[----:B------:R-:W-:Y:S05]  /*9460*/  BSYNC B1 ;  /* 0x0000000000017941 */ /* 0x000fea0003800000 */
.L_x_45:
[----:B------:R-:W-:Y:S01]  /*9470*/  FSETP.GEU.AND P0, PT, |R7|, 1.175494350822287508e-38, PT ;  /* 0x008000000700780b */ /* 0x000fe20003f0e200 */
[----:B------:R-:W-:-:S12]  /*9480*/  ULDC UR4, c[0x0][0x600] ;  /* 0x0001800000047ab9 */ /* 0x000fd80000000800 */
[----:B------:R-:W-:-:S04]  /*9490*/  @!P0 FMUL R7, R7, 16777216 ;  /* 0x4b80000007078820 */ /* 0x000fc80000400000 */
[----:B------:R-:W2:Y:S02]  /*94a0*/  MUFU.LG2 R0, R7 ;  /* 0x0000000700007308 */ /* 0x000ea40000000c00 */
[----:B--2---:R-:W-:-:S04]  /*94b0*/  @!P0 FADD R0, R0, -24 ;  /* 0xc1c0000000008421 */ /* 0x004fc80000000000 */
[----:B------:R-:W-:-:S04]  /*94c0*/  FMUL R0, R0, 0.69314718246459960938 ;  /* 0x3f31721800007820 */ /* 0x000fc80000400000 */
[----:B------:R-:W-:-:S07]  /*94d0*/  FFMA R15, R9, UR4, R0 ;  /* 0x00000004090f7c23 */ /* 0x000fce0008000000 */
.L_x_44:
[----:B------:R-:W-:Y:S05]  /*94e0*/  BSYNC B0 ;  /* 0x0000000000007941 */ /* 0x000fea0003800000 */
.L_x_43:
[----:B------:R-:W2:Y:S01]  /*94f0*/  S2R R0, SR_TID.X ;  /* 0x0000000000007919 */ /* 0x000ea20000002100 */
[----:B------:R-:W-:Y:S01]  /*9500*/  ULDC UR4, c[0x0][0x608] ;  /* 0x0001820000047ab9 */ /* 0x000fe20000000800 */
[----:B------:R-:W-:Y:S01]  /*9510*/  ULDC.64 UR8, c[0x0][0x208] ;  /* 0x0000820000087ab9 */ /* 0x000fe20000000a00 */
[----:B------:R-:W-:Y:S01]  /*9520*/  FMUL R8, R8, UR4 ;  /* 0x0000000408087c20 */ /* 0x000fe20008400000 */
[----:B------:R-:W-:Y:S01]  /*9530*/  BSSY B0, `(.L_x_48) ;  /* 0x0000021000007945 */ /* 0x000fe20003800000 */
[----:B------:R-:W-:Y:S02]  /*9540*/  SHF.R.U32.HI R18, RZ, 0x5, R16 ;  /* 0x00000005ff127819 */ /* 0x000fe40000011610 */
        /* <DEDUP_REMOVED lines=8> */
[----:B--2---:R-:W-:-:S13]  /*95d0*/  LOP3.LUT P0, R19, R0, 0x3, RZ, 0xc0, !PT ;  /* 0x0000000300137812 */ /* 0x004fda000780c0ff */
[----:B------:R-:W-:Y:S05]  /*95e0*/  @P0 BRA `(.L_x_49) ;  /* 0x0000000000540947 */ /* 0x000fea0003800000 */
[----:B------:R-:W2:Y:S01]  /*95f0*/  S2UR UR4, SR_CTAID.X ;  /* 0x00000000000479c3 */ /* 0x000ea20000002500 */
[----:B------:R-:W-:Y:S02]  /*9600*/  SHF.R.U32.HI R0, RZ, 0x2, R0 ;  /* 0x00000002ff007819 */ /* 0x000fe40000011600 */
[----:B------:R-:W-:Y:S02]  /*9610*/  SHF.L.U32 R3, R18, 0x4, RZ ;  /* 0x0000000412037819 */ /* 0x000fe400000006ff */
[----:B------:R-:W-:-:S04]  /*9620*/  LOP3.LUT R0, R0, 0x7, RZ, 0xc0, !PT ;  /* 0x0000000700007812 */ /* 0x000fc800078ec0ff */
[----:B------:R-:W-:Y:S01]  /*9630*/  LOP3.LUT R0, R3, 0xfffffff0, R0, 0xe2, !PT ;  /* 0xfffffff003007812 */ /* 0x000fe200078ee200 */
[----:B--2---:R-:W-:-:S03]  /*9640*/  USHF.L.U32 UR6, UR4, 0x6, URZ ;  /* 0x0000000604067899 */ /* 0x004fc6000800063f */
[----:B------:R-:W-:Y:S02]  /*9650*/  ULDC.64 UR4, c[0x0][0x688] ;  /* 0x0001a20000047ab9 */ /* 0x000fe40000000a00 */
[----:B------:R-:W-:Y:S02]  /*9660*/  UIMAD UR4, UR44, UR4, UR6 ;  /* 0x000000042c0472a4 */ /* 0x000fe4000f8e0206 */
[----:B------:R-:W-:Y:S02]  /*9670*/  LOP3.LUT R3, R0, UR6, RZ, 0xfc, !PT ;  /* 0x0000000600037c12 */ /* 0x000fe4000f8efcff */
[----:B------:R-:W-:Y:S02]  /*9680*/  UIMAD UR4, UR45, UR5, UR4 ;  /* 0x000000052d0472a4 */ /* 0x000fe4000f8e0204 */
[C---:B------:R-:W-:Y:S01]  /*9690*/  IADD3 R4, R3.reuse, 0x8, RZ ;  /* 0x0000000803047810 */ /* 0x040fe20007ffe0ff */
[----:B------:R-:W-:Y:S02]  /*96a0*/  ULDC UR5, c[0x0][0x288] ;  /* 0x0000a20000057ab9 */ /* 0x000fe40000000800 */
[----:B------:R-:W-:-:S02]  /*96b0*/  ISETP.GE.U32.AND P0, PT, R3, UR5, PT ;  /* 0x0000000503007c0c */ /* 0x000fc4000bf06070 */
[----:B------:R-:W-:Y:S02]  /*96c0*/  IADD3 R0, P2, R0, UR4, RZ ;  /* 0x0000000400007c10 */ /* 0x000fe4000ff5e0ff */
[----:B------:R-:W-:Y:S01]  /*96d0*/  ISETP.GE.U32.AND P1, PT, R4, UR5, PT ;  /* 0x0000000504007c0c */ /* 0x000fe2000bf26070 */
[----:B------:R-:W-:Y:S02]  /*96e0*/  ULDC.64 UR4, c[0x0][0x680] ;  /* 0x0001a00000047ab9 */ /* 0x000fe40000000a00 */
[----:B------:R-:W-:Y:S01]  /*96f0*/  IMAD.X R3, RZ, RZ, RZ, P2 ;  /* 0x000000ffff037224 */ /* 0x000fe200010e06ff */
[----:B------:R-:W-:-:S04]  /*9700*/  LEA R4, P2, R0, UR4, 0x2 ;  /* 0x0000000400047c11 */ /* 0x000fc8000f8410ff */
[----:B------:R-:W-:-:S05]  /*9710*/  LEA.HI.X R5, R0, UR5, R3, 0x2, P2 ;  /* 0x0000000500057c11 */ /* 0x000fca00090f1403 */
[----:B------:R2:W-:Y:S04]  /*9720*/  @!P0 STG.E desc[UR8][R4.64], R17 ;  /* 0x0000001104008986 */ /* 0x0005e8000c101908 */
[----:B------:R2:W-:Y:S02]  /*9730*/  @!P1 STG.E desc[UR8][R4.64+0x20], R15 ;  /* 0x0000200f04009986 */ /* 0x0005e4000c101908 */
.L_x_49:
[----:B------:R-:W-:Y:S05]  /*9740*/  BSYNC B0 ;  /* 0x0000000000007941 */ /* 0x000fea0003800000 */
.L_x_48:
[----:B------:R-:W-:Y:S01]  /*9750*/  ULDC.64 UR4, c[0x0][0x730] ;  /* 0x0001cc0000047ab9 */ /* 0x000fe20000000a00 */
[-C--:B--2---:R-:W-:Y:S01]  /*9760*/  FMUL R17, R106, R8.reuse ;  /* 0x000000086a117220 */ /* 0x084fe20000400000 */
[----:B------:R-:W-:Y:S01]  /*9770*/  ISETP.NE.U32.AND P0, PT, RZ, UR4, PT ;  /* 0x00000004ff007c0c */ /* 0x000fe2000bf05070 */
[-C--:B------:R-:W-:Y:S01]  /*9780*/  FMUL R107, R107, R8.reuse ;  /* 0x000000086b6b7220 */ /* 0x080fe20000400000 */
[-C--:B------:R-:W-:Y:S01]  /*9790*/  FMUL R31, R110, R8.reuse ;  /* 0x000000086e1f7220 */ /* 0x080fe20000400000 */
[-C--:B------:R-:W-:Y:S01]  /*97a0*/  FMUL R111, R111, R8.reuse ;  /* 0x000000086f6f7220 */ /* 0x080fe20000400000 */
[----:B------:R-:W-:Y:S01]  /*97b0*/  ISETP.NE.AND.EX P0, PT, RZ, UR5, PT, P0 ;  /* 0x00000005ff007c0c */ /* 0x000fe2000bf05300 */
[-C--:B------:R-:W-:Y:S01]  /*97c0*/  FMUL R33, R98, R8.reuse ;  /* 0x0000000862217220 */ /* 0x080fe20000400000 */
[-C--:B------:R-:W-:Y:S01]  /*97d0*/  FMUL R99, R99, R8.reuse ;  /* 0x0000000863637220 */ /* 0x080fe20000400000 */
[-C--:B------:R-:W-:Y:S01]  /*97e0*/  FMUL R35, R102, R8.reuse ;  /* 0x0000000866237220 */ /* 0x080fe20000400000 */
[-C--:B------:R-:W-:Y:S01]  /*97f0*/  FMUL R103, R103, R8.reuse ;  /* 0x0000000867677220 */ /* 0x080fe20000400000 */
[-C--:B------:R-:W-:Y:S01]  /*9800*/  FMUL R37, R90, R8.reuse ;  /* 0x000000085a257220 */ /* 0x080fe20000400000 */
[-C--:B------:R-:W-:Y:S01]  /*9810*/  FMUL R91, R91, R8.reuse ;  /* 0x000000085b5b7220 */ /* 0x080fe20000400000 */
[-C--:B------:R-:W-:Y:S01]  /*9820*/  FMUL R39, R94, R8.reuse ;  /* 0x000000085e277220 */ /* 0x080fe20000400000 */
[----:B------:R-:W-:-:S05]  /*9830*/  FMUL R95, R95, R8 ;  /* 0x000000085f5f7220 */ /* 0x000fca0000400000 */
[----:B------:R-:W-:Y:S05]  /*9840*/  @P0 BRA `(.L_x_50) ;  /* 0x0000000000200947 */ /* 0x000fea0003800000 */
[----:B------:R-:W-:Y:S02]  /*9850*/  ULDC.64 UR4, c[0x0][0x728] ;  /* 0x0001ca0000047ab9 */ /* 0x000fe40000000a00 */
[----:B------:R-:W-:-:S04]  /*9860*/  ISETP.NE.U32.AND P0, PT, RZ, UR4, PT ;  /* 0x00000004ff007c0c */ /* 0x000fc8000bf05070 */
[----:B------:R-:W-:-:S13]  /*9870*/  ISETP.NE.AND.EX P0, PT, RZ, UR5, PT, P0 ;  /* 0x00000005ff007c0c */ /* 0x000fda000bf05300 */
[----:B------:R-:W-:Y:S05]  /*9880*/  @!P0 BRA `(.L_x_51) ;  /* 0x00000000000c8947 */ /* 0x000fea0003800000 */
[----:B------:R-:W2:Y:S02]  /*9890*/  LDC.64 R4, c[0x0][0x728] ;  /* 0x0001ca00ff047b82 */ /* 0x000ea40000000a00 */
[----:B--2---:R3:W5:Y:S01]  /*98a0*/  LDG.E R4, desc[UR8][R4.64] ;  /* 0x0000000804047981 */ /* 0x004762000c1e1900 */
[----:B------:R-:W-:Y:S05]  /*98b0*/  BRA `(.L_x_50) ;  /* 0x0000000000047947 */ /* 0x000fea0003800000 */
.L_x_51:
[----:B------:R-:W2:Y:S02]  /*98c0*/  LDC R4, c[0x0][0x720] ;  /* 0x0001c800ff047b82 */ /* 0x000ea40000000800 */
.L_x_50:
[----:B------:R-:W-:Y:S02]  /*98d0*/  MOV R0, RZ ;  /* 0x000000ff00007202 */ /* 0x000fe40000000f00 */
[----:B--2--5:R-:W-:Y:S02]  /*98e0*/  MOV R24, R4 ;  /* 0x0000000400187202 */ /* 0x024fe40000000f00 */
[----:B------:R-:W-:-:S13]  /*98f0*/  LOP3.LUT P0, RZ, R0, 0x9f, RZ, 0xc0, !PT ;  /* 0x0000009f00ff7812 */ /* 0x000fda000780c0ff */
[----:B------:R-:W-:Y:S05]  /*9900*/  @!P0 BRA `(.L_x_52) ;  /* 0x0000000000408947 */ /* 0x000fea0003800000 */
[----:B------:R-:W-:Y:S01]  /*9910*/  MOV R0, 0x0 ;  /* 0x0000000000007802 */ /* 0x000fe20000000f00 */
[----:B------:R-:W-:Y:S01]  /*9920*/  ULDC.64 UR4, c[0x4][0x70] ;  /* 0x01001c0000047ab9 */ /* 0x000fe20000000a00 */
[----:B------:R-:W-:Y:S01]  /*9930*/  ULDC.64 UR6, c[0x4][0x8] ;  /* 0x0100020000067ab9 */ /* 0x000fe20000000a00 */
[----:B------:R-:W-:Y:S01]  /*9940*/  MOV R4, UR4 ;  /* 0x0000000400047c02 */ /* 0x000fe20008000f00 */
[----:B-1----:R1:W2:Y:S01]  /*9950*/  LDC.64 R14, c[0x4][R0] ;  /* 0x01000000000e7b82 */ /* 0x0022a20000000a00 */
[----:B---3--:R-:W-:Y:S01]  /*9960*/  IMAD.U32 R5, RZ, RZ, UR5 ;  /* 0x00000005ff057e24 */ /* 0x008fe2000f8e00ff */
[----:B------:R-:W-:Y:S01]  /*9970*/  ULDC.64 UR4, c[0x4][0x78] ;  /* 0x01001e0000047ab9 */ /* 0x000fe20000000a00 */
[----:B------:R-:W-:Y:S01]  /*9980*/  IMAD.U32 R10, RZ, RZ, UR6 ;  /* 0x00000006ff0a7e24 */ /* 0x000fe2000f8e00ff */
[----:B------:R-:W-:Y:S01]  /*9990*/  MOV R6, UR4 ;  /* 0x0000000400067c02 */ /* 0x000fe20008000f00 */
[----:B------:R-:W-:Y:S01]  /*99a0*/  IMAD.MOV.U32 R12, RZ, RZ, 0x1 ;  /* 0x00000001ff0c7424 */ /* 0x000fe200078e00ff */
[----:B------:R-:W-:-:S02]  /*99b0*/  MOV R7, UR5 ;  /* 0x0000000500077c02 */ /* 0x000fc40008000f00 */
[----:B------:R-:W-:Y:S02]  /*99c0*/  MOV R11, UR7 ;  /* 0x00000007000b7c02 */ /* 0x000fe40008000f00 */
[----:B------:R-:W-:Y:S02]  /*99d0*/  MOV R8, 0x70 ;  /* 0x0000007000087802 */ /* 0x000fe40000000f00 */
[----:B-1----:R-:W-:-:S07]  /*99e0*/  MOV R13, RZ ;  /* 0x000000ff000d7202 */ /* 0x002fce0000000f00 */
[----:B------:R-:W-:-:S07]  /*99f0*/  LEPC R20, `(.L_x_52) ;  /* 0x000000001014794e */ /* 0x000fce0000000000 */
[----:B--2---:R-:W-:Y:S05]  /*9a00*/  CALL.ABS.NOINC R14 ;  /* 0x000000000e007343 */ /* 0x004fea0003c00000 */
.L_x_52:
        /* <DEDUP_REMOVED lines=9> */
[----:B------:R-:W-:Y:S01]  /*9aa0*/  MOV R6, UR6 ;  /* 0x0000000600067c02 */ /* 0x000fe20008000f00 */
[----:B------:R-:W-:Y:S01]  /*9ab0*/  IMAD.U32 R10, RZ, RZ, UR4 ;  /* 0x00000004ff0a7e24 */ /* 0x000fe2000f8e00ff */
[----:B------:R-:W-:Y:S01]  /*9ac0*/  MOV R7, UR7 ;  /* 0x0000000700077c02 */ /* 0x000fe20008000f00 */
[----:B------:R-:W-:Y:S01]  /*9ad0*/  IMAD.MOV.U32 R12, RZ, RZ, 0x1 ;  /* 0x00000001ff0c7424 */ /* 0x000fe200078e00ff */
[----:B------:R-:W-:-:S02]  /*9ae0*/  MOV R11, UR5 ;  /* 0x00000005000b7c02 */ /* 0x000fc40008000f00 */
[----:B------:R-:W-:Y:S02]  /*9af0*/  MOV R8, 0x70 ;  /* 0x0000007000087802 */ /* 0x000fe40000000f00 */
[----:B-1----:R-:W-:-:S07]  /*9b00*/  MOV R13, RZ ;  /* 0x000000ff000d7202 */ /* 0x002fce0000000f00 */
[----:B------:R-:W-:-:S07]  /*9b10*/  LEPC R20, `(.L_x_53) ;  /* 0x000000001014794e */ /* 0x000fce0000000000 */
[----:B--2---:R-:W-:Y:S05]  /*9b20*/  CALL.ABS.NOINC R14 ;  /* 0x000000000e007343 */ /* 0x004fea0003c00000 */
.L_x_53:
[----:B---3--:R-:W2:Y:S01]  /*9b30*/  S2R R5, SR_TID.X ;  /* 0x0000000000057919 */ /* 0x008ea20000002100 */
[----:B------:R-:W-:Y:S01]  /*9b40*/  ULDC.64 UR4, c[0x0][0x730] ;  /* 0x0001cc0000047ab9 */ /* 0x000fe20000000a00 */
[----:B------:R-:W-:Y:S01]  /*9b50*/  IADD3 R16, R16, 0x1f, RZ ;  /* 0x0000001f10107810 */ /* 0x000fe20007ffe0ff */
[----:B------:R-:W-:Y:S01]  /*9b60*/  IMAD R19, R18, 0x10, R19 ;  /* 0x0000001012137824 */ /* 0x000fe200078e0213 */
[----:B------:R-:W-:-:S04]  /*9b70*/  ISETP.NE.U32.AND P0, PT, RZ, UR4, PT ;  /* 0x00000004ff007c0c */ /* 0x000fc8000bf05070 */
[----:B------:R-:W-:-:S13]  /*9b80*/  ISETP.NE.AND.EX P0, PT, RZ, UR5, PT, P0 ;  /* 0x00000005ff007c0c */ /* 0x000fda000bf05300 */
[----:B------:R-:W3:Y:S01]  /*9b90*/  @P0 LDC R24, c[0x0][0x720] ;  /* 0x0001c800ff180b82 */ /* 0x000ee20000000800 */
[----:B------:R-:W-:Y:S02]  /*9ba0*/  ISETP.GT.U32.AND P0, PT, R16, 0x3e, PT ;  /* 0x0000003e1000780c */ /* 0x000fe40003f04070 */
[----:B--2---:R-:W-:Y:S02]  /*9bb0*/  SHF.L.U32 R0, R5, 0x4, RZ ;  /* 0x0000000405007819 */ /* 0x004fe400000006ff */
[----:B------:R-:W-:Y:S02]  /*9bc0*/  SHF.R.U32.HI R3, RZ, 0x1, R5 ;  /* 0x00000001ff037819 */ /* 0x000fe40000011605 */
[C---:B------:R-:W-:Y:S02]  /*9bd0*/  LOP3.LUT R4, R0.reuse, 0x40, RZ, 0xc0, !PT ;  /* 0x0000004000047812 */ /* 0x040fe400078ec0ff */
[----:B------:R-:W-:Y:S02]  /*9be0*/  LOP3.LUT R0, R0, 0x80, RZ, 0xc0, !PT ;  /* 0x0000008000007812 */ /* 0x000fe400078ec0ff */
[----:B------:R-:W-:-:S02]  /*9bf0*/  LOP3.LUT R4, R4, 0x8, R3, 0xf8, !PT ;  /* 0x0000000804047812 */ /* 0x000fc400078ef803 */
[----:B------:R-:W-:Y:S01]  /*9c00*/  SHF.L.U32 R3, R5, 0x1, RZ ;  /* 0x0000000105037819 */ /* 0x000fe200000006ff */
[----:B------:R-:W-:Y:S02]  /*9c10*/  IMAD.U32 R0, R19, 0x10, R0 ;  /* 0x0000001013007824 */ /* 0x000fe400078e0000 */
[-C--:B---3--:R-:W-:Y:S01]  /*9c20*/  FMUL R121, R121, R24.reuse ;  /* 0x0000001879797220 */ /* 0x088fe20000400000 */
[----:B------:R-:W-:Y:S01]  /*9c30*/  LOP3.LUT R3, R4, 0x8, R3, 0x78, !PT ;  /* 0x0000000804037812 */ /* 0x000fe200078e7803 */
[-C--:B------:R-:W-:Y:S01]  /*9c40*/  FMUL R4, R120, R24.reuse ;  /* 0x0000001878047220 */ /* 0x080fe20000400000 */
[-C--:B------:R-:W-:Y:S01]  /*9c50*/  FMUL R5, R23, R24.reuse ;  /* 0x0000001817057220 */ /* 0x080fe20000400000 */
[-C--:B------:R-:W-:Y:S01]  /*9c60*/  FMUL R6, R124, R24.reuse ;  /* 0x000000187c067220 */ /* 0x080fe20000400000 */
[----:B------:R-:W-:Y:S01]  /*9c70*/  IADD3 R3, R0, R3, RZ ;  /* 0x0000000300037210 */ /* 0x000fe20007ffe0ff */
[-C--:B------:R-:W-:Y:S01]  /*9c80*/  FMUL R0, R123, R24.reuse ;  /* 0x000000187b007220 */ /* 0x080fe20000400000 */
[-C--:B------:R-:W-:Y:S01]  /*9c90*/  FMUL R125, R125, R24.reuse ;  /* 0x000000187d7d7220 */ /* 0x080fe20000400000 */
[-C--:B------:R-:W-:Y:S01]  /*9ca0*/  FMUL R7, R25, R24.reuse ;  /* 0x0000001819077220 */ /* 0x080fe20000400000 */
[-C--:B------:R-:W-:Y:S01]  /*9cb0*/  FMUL R8, R127, R24.reuse ;  /* 0x000000187f087220 */ /* 0x080fe20000400000 */
[-C--:B-1----:R-:W-:Y:S01]  /*9cc0*/  FMUL R14, R17, R24.reuse ;  /* 0x00000018110e7220 */ /* 0x082fe20000400000 */
        /* <DEDUP_REMOVED lines=31> */
[----:B------:R-:W-:-:S02]  /*9ec0*/  F2FP.BF16.F32.PACK_AB R4, R121, R4 ;  /* 0x000000047904723e */ /* 0x000fc400000010ff */
[----:B------:R-:W-:Y:S02]  /*9ed0*/  F2FP.BF16.F32.PACK_AB R5, R0, R5 ;  /* 0x000000050005723e */ /* 0x000fe400000010ff */
[----:B------:R-:W-:Y:S02]  /*9ee0*/  F2FP.BF16.F32.PACK_AB R6, R125, R6 ;  /* 0x000000067d06723e */ /* 0x000fe400000010ff */
[----:B------:R-:W-:Y:S01]  /*9ef0*/  F2FP.BF16.F32.PACK_AB R7, R8, R7 ;  /* 0x000000070807723e */ /* 0x000fe200000010ff */
[----:B------:R-:W-:Y:S06]  /*9f00*/  @P0 BRA `(.L_x_54) ;  /* 0x0000000000040947 */ /* 0x000fec0003800000 */
[----:B------:R-:W-:-:S04]  /*9f10*/  DEPBAR.LE SB0, 0x1 ;  /* 0x000080400000791a */ /* 0x000fc80000000000 */
.L_x_54:
[----:B------:R-:W-:Y:S05]  /*9f20*/  WARPSYNC.ALL ;  /* 0x0000000000007948 */ /* 0x000fea0003800000 */
[----:B------:R-:W-:Y:S01]  /*9f30*/  BAR.SYNC.DEFER_BLOCKING 0x1, 0x80 ;  /* 0x0042000000007b1d */ /* 0x000fe20000010000 */
[----:B------:R-:W-:Y:S02]  /*9f40*/  LEA R3, R3, R2, 0x1 ;  /* 0x0000000203037211 */ /* 0x000fe400078e08ff */
[----:B------:R-:W-:Y:S02]  /*9f50*/  F2FP.BF16.F32.PACK_AB R9, R9, R10 ;  /* 0x0000000a0909723e */ /* 0x000fe400000010ff */
[----:B------:R-:W-:Y:S01]  /*9f60*/  F2FP.BF16.F32.PACK_AB R8, R113, R112 ;  /* 0x000000707108723e */ /* 0x000fe200000010ff */
[----:B------:R-:W-:Y:S01]  /*9f70*/  BSSY B0, `(.L_x_55) ;  /* 0x0000018000007945 */ /* 0x000fe20003800000 */
[----:B------:R-:W-:-:S02]  /*9f80*/  F2FP.BF16.F32.PACK_AB R10, R117, R116 ;  /* 0x00000074750a723e */ /* 0x000fc400000010ff */
[----:B------:R-:W-:Y:S01]  /*9f90*/  F2FP.BF16.F32.PACK_AB R11, R11, R12 ;  /* 0x0000000c0b0b723e */ /* 0x000fe200000010ff */
[----:B------:R1:W-:Y:S01]  /*9fa0*/  STSM.16.M88.4 [R3], R4 ;  /* 0x0000000403007844 */ /* 0x0003e20000000200 */
[----:B------:R-:W-:Y:S01]  /*9fb0*/  @!PT LDS RZ, [RZ] ;  /* 0x00000000fffff984 */ /* 0x000fe20000000800 */
[----:B------:R-:W-:Y:S01]  /*9fc0*/  @!PT LDS RZ, [RZ] ;  /* 0x00000000fffff984 */ /* 0x000fe20000000800 */
[----:B------:R-:W-:Y:S01]  /*9fd0*/  @!PT LDS RZ, [RZ] ;  /* 0x00000000fffff984 */ /* 0x000fe20000000800 */
[----:B------:R-:W-:Y:S01]  /*9fe0*/  @!PT LDS RZ, [RZ] ;  /* 0x00000000fffff984 */ /* 0x000fe20000000800 */
[----:B------:R2:W-:Y:S06]  /*9ff0*/  MEMBAR.ALL.CTA ;  /* 0x0000000000007992 */ /* 0x0005ec0000008000 */
[----:B--2---:R-:W2:Y:S02]  /*a000*/  FENCE.VIEW.ASYNC.S ;  /* 0x00000000000073c6 */ /* 0x004ea40000000000 */
[----:B--2---:R-:W-:Y:S06]  /*a010*/  BAR.SYNC.DEFER_BLOCKING 0x1, 0x80 ;  /* 0x0042000000007b1d */ /* 0x004fec0000010000 */
[----:B------:R-:W-:Y:S05]  /*a020*/  @P0 BRA `(.L_x_56) ;  /* 0x0000000000300947 */ /* 0x000fea0003800000 */
[----:B------:R-:W2:Y:S01]  /*a030*/  S2UR UR10, SR_CTAID.X ;  /* 0x00000000000a79c3 */ /* 0x000ea20000002500 */
[----:B------:R-:W-:Y:S01]  /*a040*/  ULDC.64 UR4, c[0x0][0x198] ;  /* 0x0000660000047ab9 */ /* 0x000fe20000000a00 */
[----:B------:R-:W-:Y:S01]  /*a050*/  R2UR UR8, R2 ;  /* 0x00000000020872ca */ /* 0x000fe200000e0000 */
[----:B------:R-:W-:Y:S01]  /*a060*/  UIADD3 UR4, UP0, UR4, 0x670, URZ ;  /* 0x0000067004047890 */ /* 0x000fe2000ff1e03f */
[----:B------:R-:W-:Y:S01]  /*a070*/  UMOV UR9, URZ ;  /* 0x0000003f00097c82 */ /* 0x000fe20008000000 */
[----:B------:R-:W-:Y:S02]  /*a080*/  UMOV UR11, UR44 ;  /* 0x0000002c000b7c82 */ /* 0x000fe40008000000 */
[----:B------:R-:W-:Y:S01]  /*a090*/  UIADD3.X UR5, URZ, UR5, URZ, UP0, !UPT ;  /* 0x000000053f057290 */ /* 0x000fe200087fe43f */
[----:B------:R-:W-:Y:S01]  /*a0a0*/  UMOV UR12, UR45 ;  /* 0x0000002d000c7c82 */ /* 0x000fe20008000000 */
[----:B--2---:R-:W-:-:S09]  /*a0b0*/  USHF.L.U32 UR10, UR10, 0x6, URZ ;  /* 0x000000060a0a7899 */ /* 0x004fd2000800063f */
[----:B------:R2:W-:Y:S01]  /*a0c0*/  UTMASTG.4D [UR8], [UR4] ;  /* 0x00000008040073b5 */ /* 0x0005e20008018000 */
[----:B------:R0:W-:Y:S01]  /*a0d0*/  UTMACMDFLUSH ;  /* 0x00000000000079b7 */ /* 0x0001e20000000000 */
[----:B--2---:R-:W-:-:S04]  /*a0e0*/  DEPBAR.LE SB0, 0x1 ;  /* 0x000080400000791a */ /* 0x004fc80000000000 */
.L_x_56:
[----:B------:R-:W-:Y:S05]  /*a0f0*/  BSYNC B0 ;  /* 0x0000000000007941 */ /* 0x000fea0003800000 */
.L_x_55:
[----:B------:R-:W-:Y:S01]  /*a100*/  BAR.SYNC.DEFER_BLOCKING 0x1, 0x80 ;  /* 0x0042000000007b1d */ /* 0x000fe20000010000 */
[----:B------:R-:W-:Y:S02]  /*a110*/  F2FP.BF16.F32.PACK_AB R13, R13, R14 ;  /* 0x0000000e0d0d723e */ /* 0x000fe400000010ff */
[----:B------:R-:W-:Y:S02]  /*a120*/  F2FP.BF16.F32.PACK_AB R12, R105, R104 ;  /* 0x00000068690c723e */ /* 0x000fe400000010ff */
[----:B------:R-:W-:Y:S01]  /*a130*/  F2FP.BF16.F32.PACK_AB R14, R109, R108 ;  /* 0x0000006c6d0e723e */ /* 0x000fe200000010ff */
[----:B------:R-:W-:Y:S01]  /*a140*/  BSSY B0, `(.L_x_57) ;  /* 0x0000018000007945 */ /* 0x000fe20003800000 */
[----:B------:R-:W-:Y:S01]  /*a150*/  F2FP.BF16.F32.PACK_AB R15, R15, R16 ;  /* 0x000000100f0f723e */ /* 0x000fe200000010ff */
[----:B------:R2:W-:Y:S01]  /*a160*/  STSM.16.M88.4 [R3+0x800], R8 ;  /* 0x0008000803007844 */ /* 0x0005e20000000200 */
[----:B------:R-:W-:Y:S01]  /*a170*/  @!PT LDS RZ, [RZ] ;  /* 0x00000000fffff984 */ /* 0x000fe20000000800 */
[----:B------:R-:W-:Y:S01]  /*a180*/  @!PT LDS RZ, [RZ] ;  /* 0x00000000fffff984 */ /* 0x000fe20000000800 */
[----:B------:R-:W-:Y:S01]  /*a190*/  @!PT LDS RZ, [RZ] ;  /* 0x00000000fffff984 */ /* 0x000fe20000000800 */
[----:B------:R-:W-:Y:S01]  /*a1a0*/  @!PT LDS RZ, [RZ] ;  /* 0x00000000fffff984 */ /* 0x000fe20000000800 */
[----:B------:R3:W-:Y:S06]  /*a1b0*/  MEMBAR.ALL.CTA ;  /* 0x0000000000007992 */ /* 0x0007ec0000008000 */
[----:B---3--:R-:W3:Y:S02]  /*a1c0*/  FENCE.VIEW.ASYNC.S ;  /* 0x00000000000073c6 */ /* 0x008ee40000000000 */
[----:B---3--:R-:W-:Y:S06]  /*a1d0*/  BAR.SYNC.DEFER_BLOCKING 0x1, 0x80 ;  /* 0x0042000000007b1d */ /* 0x008fec0000010000 */
[----:B------:R-:W-:Y:S05]  /*a1e0*/  @P0 BRA `(.L_x_58) ;  /* 0x0000000000340947 */ /* 0x000fea0003800000 */
[----:B------:R-:W3:Y:S01]  /*a1f0*/  S2UR UR10, SR_CTAID.X ;  /* 0x00000000000a79c3 */ /* 0x000ee20000002500 */
[----:B------:R-:W-:Y:S01]  /*a200*/  R2UR UR8, R2 ;  /* 0x00000000020872ca */ /* 0x000fe200000e0000 */
[----:B------:R-:W-:Y:S01]  /*a210*/  ULDC.64 UR4, c[0x0][0x198] ;  /* 0x0000660000047ab9 */ /* 0x000fe20000000a00 */
[----:B------:R-:W-:Y:S01]  /*a220*/  UMOV UR9, 0x10 ;  /* 0x0000001000097882 */ /* 0x000fe20000000000 */
[----:B------:R-:W-:Y:S01]  /*a230*/  UIADD3 UR4, UP0, UR4, 0x670, URZ ;  /* 0x0000067004047890 */ /* 0x000fe2000ff1e03f */
[----:B------:R-:W-:Y:S01]  /*a240*/  UMOV UR11, UR44 ;  /* 0x0000002c000b7c82 */ /* 0x000fe20008000000 */
[----:B------:R-:W-:Y:S02]  /*a250*/  UMOV UR12, UR45 ;  /* 0x0000002d000c7c82 */ /* 0x000fe40008000000 */
[----:B------:R-:W-:-:S06]  /*a260*/  UIADD3.X UR5, URZ, UR5, URZ, UP0, !UPT ;  /* 0x000000053f057290 */ /* 0x000fcc00087fe43f */
[----:B------:R-:W-:Y:S02]  /*a270*/  UIADD3 UR8, UR8, 0x800, URZ ;  /* 0x0000080008087890 */ /* 0x000fe4000fffe03f */
[----:B---3--:R-:W-:-:S09]  /*a280*/  USHF.L.U32 UR10, UR10, 0x6, URZ ;  /* 0x000000060a0a7899 */ /* 0x008fd2000800063f */
[----:B------:R3:W-:Y:S01]  /*a290*/  UTMASTG.4D [UR8], [UR4] ;  /* 0x00000008040073b5 */ /* 0x0007e20008018000 */
[----:B------:R0:W-:Y:S01]  /*a2a0*/  UTMACMDFLUSH ;  /* 0x00000000000079b7 */ /* 0x0001e20000000000 */
[----:B---3--:R-:W-:-:S04]  /*a2b0*/  DEPBAR.LE SB0, 0x1 ;  /* 0x000080400000791a */ /* 0x008fc80000000000 */
.L_x_58:
[----:B------:R-:W-:Y:S05]  /*a2c0*/  BSYNC B0 ;  /* 0x0000000000007941 */ /* 0x000fea0003800000 */
.L_x_57:
[----:B------:R-:W-:Y:S01]  /*a2d0*/  BAR.SYNC.DEFER_BLOCKING 0x1, 0x80 ;  /* 0x0042000000007b1d */ /* 0x000fe20000010000 */
[----:B------:R-:W-:Y:S02]  /*a2e0*/  F2FP.BF16.F32.PACK_AB R17, R17, R18 ;  /* 0x000000121111723e */ /* 0x000fe400000010ff */
[----:B------:R-:W-:Y:S02]  /*a2f0*/  F2FP.BF16.F32.PACK_AB R16, R97, R96 ;  /* 0x000000606110723e */ /* 0x000fe400000010ff */
[----:B------:R-:W-:Y:S01]  /*a300*/  F2FP.BF16.F32.PACK_AB R18, R101, R100 ;  /* 0x000000646512723e */ /* 0x000fe200000010ff */
[----:B------:R-:W-:Y:S01]  /*a310*/  BSSY B0, `(.L_x_59) ;  /* 0x0000017000007945 */ /* 0x000fe20003800000 */
[----:B------:R-:W-:Y:S01]  /*a320*/  F2FP.BF16.F32.PACK_AB R19, R19, R20 ;  /* 0x000000141313723e */ /* 0x000fe200000010ff */
[----:B------:R3:W-:Y:S01]  /*a330*/  STSM.16.M88.4 [R3], R12 ;  /* 0x0000000c03007844 */ /* 0x0007e20000000200 */
[----:B------:R-:W-:Y:S01]  /*a340*/  @!PT LDS RZ, [RZ] ;  /* 0x00000000fffff984 */ /* 0x000fe20000000800 */
[----:B------:R-:W-:Y:S01]  /*a350*/  @!PT LDS RZ, [RZ] ;  /* 0x00000000fffff984 */ /* 0x000fe20000000800 */
[----:B------:R-:W-:Y:S01]  /*a360*/  @!PT LDS RZ, [RZ] ;  /* 0x00000000fffff984 */ /* 0x000fe20000000800 */
[----:B------:R-:W-:Y:S01]  /*a370*/  @!PT LDS RZ, [RZ] ;  /* 0x00000000fffff984 */ /* 0x000fe20000000800 */
[----:B------:R4:W-:Y:S06]  /*a380*/  MEMBAR.ALL.CTA ;  /* 0x0000000000007992 */ /* 0x0009ec0000008000 */
[----:B----4-:R-:W4:Y:S02]  /*a390*/  FENCE.VIEW.ASYNC.S ;  /* 0x00000000000073c6 */ /* 0x010f240000000000 */
[----:B----4-:R-:W-:Y:S06]  /*a3a0*/  BAR.SYNC.DEFER_BLOCKING 0x1, 0x80 ;  /* 0x0042000000007b1d */ /* 0x010fec0000010000 */
[----:B------:R-:W-:Y:S05]  /*a3b0*/  @P0 BRA `(.L_x_60) ;  /* 0x0000000000300947 */ /* 0x000fea0003800000 */
[----:B------:R-:W4:Y:S01]  /*a3c0*/  S2UR UR10, SR_CTAID.X ;  /* 0x00000000000a79c3 */ /* 0x000f220000002500 */
[----:B------:R-:W-:Y:S01]  /*a3d0*/  ULDC.64 UR4, c[0x0][0x198] ;  /* 0x0000660000047ab9 */ /* 0x000fe20000000a00 */
[----:B------:R-:W-:Y:S01]  /*a3e0*/  R2UR UR8, R2 ;  /* 0x00000000020872ca */ /* 0x000fe200000e0000 */
[----:B------:R-:W-:Y:S01]  /*a3f0*/  UIADD3 UR4, UP0, UR4, 0x670, URZ ;  /* 0x0000067004047890 */ /* 0x000fe2000ff1e03f */
[----:B------:R-:W-:Y:S01]  /*a400*/  UMOV UR9, 0x20 ;  /* 0x0000002000097882 */ /* 0x000fe20000000000 */
[----:B------:R-:W-:Y:S02]  /*a410*/  UMOV UR11, UR44 ;  /* 0x0000002c000b7c82 */ /* 0x000fe40008000000 */
[----:B------:R-:W-:Y:S01]  /*a420*/  UIADD3.X UR5, URZ, UR5, URZ, UP0, !UPT ;  /* 0x000000053f057290 */ /* 0x000fe200087fe43f */
[----:B------:R-:W-:Y:S01]  /*a430*/  UMOV UR12, UR45 ;  /* 0x0000002d000c7c82 */ /* 0x000fe20008000000 */
[----:B----4-:R-:W-:-:S09]  /*a440*/  USHF.L.U32 UR10, UR10, 0x6, URZ ;  /* 0x000000060a0a7899 */ /* 0x010fd2000800063f */
[----:B------:R4:W-:Y:S01]  /*a450*/  UTMASTG.4D [UR8], [UR4] ;  /* 0x00000008040073b5 */ /* 0x0009e20008018000 */
[----:B------:R0:W-:Y:S01]  /*a460*/  UTMACMDFLUSH ;  /* 0x00000000000079b7 */ /* 0x0001e20000000000 */
[----:B----4-:R-:W-:-:S04]  /*a470*/  DEPBAR.LE SB0, 0x1 ;  /* 0x000080400000791a */ /* 0x010fc80000000000 */
.L_x_60:
[----:B------:R-:W-:Y:S05]  /*a480*/  BSYNC B0 ;  /* 0x0000000000007941 */ /* 0x000fea0003800000 */
.L_x_59:
        /* <DEDUP_REMOVED lines=12> */
[----:B-----5:R-:W5:Y:S02]  /*a550*/  FENCE.VIEW.ASYNC.S ;  /* 0x00000000000073c6 */ /* 0x020f640000000000 */
[----:B-----5:R-:W-:Y:S06]  /*a560*/  BAR.SYNC.DEFER_BLOCKING 0x1, 0x80 ;  /* 0x0042000000007b1d */ /* 0x020fec0000010000 */
[----:B------:R-:W-:Y:S05]  /*a570*/  @P0 BRA `(.L_x_62) ;  /* 0x0000000000340947 */ /* 0x000fea0003800000 */
[----:B------:R-:W5:Y:S01]  /*a580*/  S2UR UR10, SR_CTAID.X ;  /* 0x00000000000a79c3 */ /* 0x000f620000002500 */
        /* <DEDUP_REMOVED lines=8> */
[----:B-----5:R-:W-:-:S09]  /*a610*/  USHF.L.U32 UR10, UR10, 0x6, URZ ;  /* 0x000000060a0a7899 */ /* 0x020fd2000800063f */
[----:B------:R1:W-:Y:S01]  /*a620*/  UTMASTG.4D [UR8], [UR4] ;  /* 0x00000008040073b5 */ /* 0x0003e20008018000 */
[----:B------:R0:W-:Y:S01]  /*a630*/  UTMACMDFLUSH ;  /* 0x00000000000079b7 */ /* 0x0001e20000000000 */
[----:B-1----:R-:W-:-:S04]  /*a640*/  DEPBAR.LE SB0, 0x1 ;  /* 0x000080400000791a */ /* 0x002fc80000000000 */
.L_x_62:
[----:B------:R-:W-:Y:S05]  /*a650*/  BSYNC B0 ;  /* 0x0000000000007941 */ /* 0x000fea0003800000 */
.L_x_61:
[----:B------:R-:W-:Y:S06]  /*a660*/  BAR.SYNC.DEFER_BLOCKING 0x1, 0x80 ;  /* 0x0042000000007b1d */ /* 0x000fec0000010000 */
[----:B------:R-:W-:Y:S01]  /*a670*/  BSSY B0, `(.L_x_63) ;  /* 0x0000015000007945 */ /* 0x000fe20003800000 */
[----:B------:R1:W-:Y:S01]  /*a680*/  STSM.16.M88.4 [R3], R20 ;  /* 0x0000001403007844 */ /* 0x0003e20000000200 */
        /* <DEDUP_REMOVED lines=9> */
[----:B------:R-:W-:Y:S01]  /*a720*/  ULDC.64 UR4, c[0x0][0x198] ;  /* 0x0000660000047ab9 */ /* 0x000fe20000000a00 */
[----:B------:R-:W-:Y:S01]  /*a730*/  R2UR UR8, R2 ;  /* 0x00000000020872ca */ /* 0x000fe200000e0000 */
[----:B------:R-:W-:Y:S01]  /*a740*/  UIADD3 UR4, UP0, UR4, 0x670, URZ ;  /* 0x0000067004047890 */ /* 0x000fe2000ff1e03f */
[----:B------:R-:W-:Y:S01]  /*a750*/  UMOV UR9, 0x40 ;  /* 0x0000004000097882 */ /* 0x000fe20000000000 */
[----:B------:R-:W-:Y:S02]  /*a760*/  UMOV UR11, UR44 ;  /* 0x0000002c000b7c82 */ /* 0x000fe40008000000 */
[----:B------:R-:W-:Y:S01]  /*a770*/  UIADD3.X UR5, URZ, UR5, URZ, UP0, !UPT ;  /* 0x000000053f057290 */ /* 0x000fe200087fe43f */
[----:B------:R-:W-:Y:S01]  /*a780*/  UMOV UR12, UR45 ;  /* 0x0000002d000c7c82 */ /* 0x000fe20008000000 */
[----:B-----5:R-:W-:-:S09]  /*a790*/  USHF.L.U32 UR10, UR10, 0x6, URZ ;  /* 0x000000060a0a7899 */ /* 0x020fd2000800063f */
[----:B------:R1:W-:Y:S02]  /*a7a0*/  UTMASTG.4D [UR8], [UR4] ;  /* 0x00000008040073b5 */ /* 0x0003e40008018000 */
[----:B-1----:R0:W-:Y:S02]  /*a7b0*/  UTMACMDFLUSH ;  /* 0x00000000000079b7 */ /* 0x0021e40000000000 */
.L_x_64:
[----:B------:R-:W-:Y:S05]  /*a7c0*/  BSYNC B0 ;  /* 0x0000000000007941 */ /* 0x000fea0003800000 */
.L_x_63:
[----:B------:R-:W-:-:S04]  /*a7d0*/  DEPBAR.LE SB0, 0x0 ;  /* 0x000080000000791a */ /* 0x000fc80000000000 */
[----:B------:R-:W-:Y:S05]  /*a7e0*/  EXIT ;  /* 0x000000000000794d */ /* 0x000fea0003800000 */
.L_x_7:
[----:B-1----:R1:W2:Y:S02]  /*a7f0*/  SYNCS.PHASECHK.TRANS64.TRYWAIT P2, [R3+URZ+0x16848], R0 ;  /* 0x01684800030075a7 */ /* 0x0022a4000804017f */
[----:B--2---:R-:W-:Y:S05]  /*a800*/  @!P2 NANOSLEEP.SYNCS 0x989680 ;  /* 0x009896800000a95d */ /* 0x004fea0003900000 */
[----:B------:R-:W2:Y:S02]  /*a810*/  @!P2 SYNCS.PHASECHK.TRANS64 P2, [R3+URZ+0x16848], R0 ;  /* 0x016848000300a5a7 */ /* 0x000ea4000804007f */
[----:B--2---:R-:W-:Y:S05]  /*a820*/  @!P2 BRA `(.L_x_7) ;  /* 0xfffffffc00f0a947 */ /* 0x004fea000383ffff */
[----:B------:R-:W-:Y:S05]  /*a830*/  BRA `(.L_x_65) ;  /* 0xffffff5c00a87947 */ /* 0x000fea000383ffff */
.L_x_12:
[----:B-1----:R1:W2:Y:S02]  /*a840*/  SYNCS.PHASECHK.TRANS64.TRYWAIT P1, [R3+URZ+0x16820], R0 ;  /* 0x01682000030075a7 */ /* 0x0022a4000802017f */
[----:B--2---:R-:W-:Y:S05]  /*a850*/  @!P1 NANOSLEEP.SYNCS 0x989680 ;  /* 0x009896800000995d */ /* 0x004fea0003900000 */
[----:B------:R-:W2:Y:S02]  /*a860*/  @!P1 SYNCS.PHASECHK.TRANS64 P1, [R3+URZ+0x16820], R0 ;  /* 0x01682000030095a7 */ /* 0x000ea4000802007f */
[----:B--2---:R-:W-:Y:S05]  /*a870*/  @!P1 BRA `(.L_x_12) ;  /* 0xfffffffc00f09947 */ /* 0x004fea000383ffff */
[----:B------:R-:W-:Y:S05]  /*a880*/  BRA `(.L_x_66) ;  /* 0xffffff6000ac7947 */ /* 0x000fea000383ffff */
.L_x_14:
[----:B-1----:R1:W2:Y:S02]  /*a890*/  SYNCS.PHASECHK.TRANS64.TRYWAIT P1, [R0+URZ+0x16820], R3 ;  /* 0x01682003000075a7 */ /* 0x0022a4000802017f */
[----:B--2---:R-:W-:Y:S05]  /*a8a0*/  @!P1 NANOSLEEP.SYNCS 0x989680 ;  /* 0x009896800000995d */ /* 0x004fea0003900000 */
[----:B------:R-:W2:Y:S02]  /*a8b0*/  @!P1 SYNCS.PHASECHK.TRANS64 P1, [R0+URZ+0x16820], R3 ;  /* 0x01682003000095a7 */ /* 0x000ea4000802007f */
[----:B--2---:R-:W-:Y:S05]  /*a8c0*/  @!P1 BRA `(.L_x_14) ;  /* 0xfffffffc00f09947 */ /* 0x004fea000383ffff */
[----:B------:R-:W-:Y:S05]  /*a8d0*/  BRA `(.L_x_67) ;  /* 0xffffff6400647947 */ /* 0x000fea000383ffff */
.L_x_17:
[----:B-1----:R1:W2:Y:S02]  /*a8e0*/  SYNCS.PHASECHK.TRANS64.TRYWAIT P1, [R2+URZ+0x16820], R3 ;  /* 0x01682003020075a7 */ /* 0x0022a4000802017f */
[----:B--2---:R-:W-:Y:S05]  /*a8f0*/  @!P1 NANOSLEEP.SYNCS 0x989680 ;  /* 0x009896800000995d */ /* 0x004fea0003900000 */
[----:B------:R-:W2:Y:S02]  /*a900*/  @!P1 SYNCS.PHASECHK.TRANS64 P1, [R2+URZ+0x16820], R3 ;  /* 0x01682003020095a7 */ /* 0x000ea4000802007f */
[----:B--2---:R-:W-:Y:S05]  /*a910*/  @!P1 BRA `(.L_x_17) ;  /* 0xfffffffc00f09947 */ /* 0x004fea000383ffff */
[----:B------:R-:W-:Y:S05]  /*a920*/  BRA `(.L_x_68) ;  /* 0xffffff6800487947 */ /* 0x000fea000383ffff */
.L_x_19:
[----:B-1----:R1:W2:Y:S02]  /*a930*/  SYNCS.PHASECHK.TRANS64.TRYWAIT P1, [R3+URZ+0x16820], R0 ;  /* 0x01682000030075a7 */ /* 0x0022a4000802017f */
[----:B--2---:R-:W-:Y:S05]  /*a940*/  @!P1 NANOSLEEP.SYNCS 0x989680 ;  /* 0x009896800000995d */ /* 0x004fea0003900000 */
[----:B------:R-:W2:Y:S02]  /*a950*/  @!P1 SYNCS.PHASECHK.TRANS64 P1, [R3+URZ+0x16820], R0 ;  /* 0x01682000030095a7 */ /* 0x000ea4000802007f */
[----:B--2---:R-:W-:Y:S05]  /*a960*/  @!P1 BRA `(.L_x_19) ;  /* 0xfffffffc00f09947 */ /* 0x004fea000383ffff */
[----:B------:R-:W-:Y:S05]  /*a970*/  BRA `(.L_x_69) ;  /* 0xffffff6c00087947 */ /* 0x000fea000383ffff */
.L_x_21:
[----:B-1----:R1:W2:Y:S02]  /*a980*/  SYNCS.PHASECHK.TRANS64.TRYWAIT P1, [R2+URZ+0x16840], R89 ;  /* 0x01684059020075a7 */ /* 0x0022a4000802017f */
[----:B--2---:R-:W-:Y:S05]  /*a990*/  @!P1 NANOSLEEP.SYNCS 0x989680 ;  /* 0x009896800000995d */ /* 0x004fea0003900000 */
[----:B------:R-:W2:Y:S02]  /*a9a0*/  @!P1 SYNCS.PHASECHK.TRANS64 P1, [R2+URZ+0x16840], R89 ;  /* 0x01684059020095a7 */ /* 0x000ea4000802007f */
[----:B--2---:R-:W-:Y:S05]  /*a9b0*/  @!P1 BRA `(.L_x_21) ;  /* 0xfffffffc00f09947 */ /* 0x004fea000383ffff */
[----:B------:R-:W-:Y:S05]  /*a9c0*/  BRA `(.L_x_70) ;  /* 0xffffff6c00f07947 */ /* 0x000fea000383ffff */
.L_x_22:
[----:B--2---:R2:W3:Y:S02]  /*a9d0*/  SYNCS.PHASECHK.TRANS64.TRYWAIT P1, [R2+URZ+0x16800], R89 ;  /* 0x01680059020075a7 */ /* 0x0044e4000802017f */
[----:B---3--:R-:W-:Y:S05]  /*a9e0*/  @!P1 NANOSLEEP.SYNCS 0x989680 ;  /* 0x009896800000995d */ /* 0x008fea0003900000 */
[----:B------:R-:W3:Y:S02]  /*a9f0*/  @!P1 SYNCS.PHASECHK.TRANS64 P1, [R2+URZ+0x16800], R89 ;  /* 0x01680059020095a7 */ /* 0x000ee4000802007f */
[----:B---3--:R-:W-:Y:S05]  /*aa00*/  @!P1 BRA `(.L_x_22) ;  /* 0xfffffffc00f09947 */ /* 0x008fea000383ffff */
[----:B------:R-:W-:Y:S05]  /*aa10*/  BRA `(.L_x_71) ;  /* 0xffffff6c00e87947 */ /* 0x000fea000383ffff */
.L_x_23:
[----:B--2---:R2:W3:Y:S02]  /*aa20*/  SYNCS.PHASECHK.TRANS64.TRYWAIT P6, [R2+URZ+0x16808], R89 ;  /* 0x01680859020075a7 */ /* 0x0044e400080c017f */
[----:B---3--:R-:W-:Y:S05]  /*aa30*/  @!P6 NANOSLEEP.SYNCS 0x989680 ;  /* 0x009896800000e95d */ /* 0x008fea0003900000 */
[----:B------:R-:W3:Y:S02]  /*aa40*/  @!P6 SYNCS.PHASECHK.TRANS64 P6, [R2+URZ+0x16808], R89 ;  /* 0x016808590200e5a7 */ /* 0x000ee400080c007f */
[----:B---3--:R-:W-:Y:S05]  /*aa50*/  @!P6 BRA `(.L_x_23) ;  /* 0xfffffffc00f0e947 */ /* 0x008fea000383ffff */
[----:B------:R-:W-:Y:S05]  /*aa60*/  BRA `(.L_x_72) ;  /* 0xffffff88002c7947 */ /* 0x000fea000383ffff */
.L_x_25:
[----:B-1----:R1:W2:Y:S02]  /*aa70*/  SYNCS.PHASECHK.TRANS64.TRYWAIT P1, [R9+URZ+0x16800], R0 ;  /* 0x01680000090075a7 */ /* 0x0022a4000802017f */
[----:B--2---:R-:W-:Y:S05]  /*aa80*/  @!P1 NANOSLEEP.SYNCS 0x989680 ;  /* 0x009896800000995d */ /* 0x004fea0003900000 */
[----:B------:R-:W2:Y:S02]  /*aa90*/  @!P1 SYNCS.PHASECHK.TRANS64 P1, [R9+URZ+0x16800], R0 ;  /* 0x01680000090095a7 */ /* 0x000ea4000802007f */
[----:B--2---:R-:W-:Y:S05]  /*aaa0*/  @!P1 BRA `(.L_x_25) ;  /* 0xfffffffc00f09947 */ /* 0x004fea000383ffff */
[----:B------:R-:W-:Y:S05]  /*aab0*/  BRA `(.L_x_73) ;  /* 0xffffffa400147947 */ /* 0x000fea000383ffff */
.L_x_28:
[----:B-1----:R1:W2:Y:S02]  /*aac0*/  SYNCS.PHASECHK.TRANS64.TRYWAIT P2, [R0+URZ+0x16820], R9 ;  /* 0x01682009000075a7 */ /* 0x0022a4000804017f */
[----:B--2---:R-:W-:Y:S05]  /*aad0*/  @!P2 NANOSLEEP.SYNCS 0x989680 ;  /* 0x009896800000a95d */ /* 0x004fea0003900000 */
[----:B------:R-:W2:Y:S02]  /*aae0*/  @!P2 SYNCS.PHASECHK.TRANS64 P2, [R0+URZ+0x16820], R9 ;  /* 0x016820090000a5a7 */ /* 0x000ea4000804007f */
[----:B--2---:R-:W-:Y:S05]  /*aaf0*/  @!P2 BRA `(.L_x_28) ;  /* 0xfffffffc00f0a947 */ /* 0x004fea000383ffff */
[----:B------:R-:W-:Y:S05]  /*ab00*/  BRA `(.L_x_74) ;  /* 0xffffffa400c87947 */ /* 0x000fea000383ffff */
.L_x_31:
[----:B-1----:R1:W2:Y:S02]  /*ab10*/  SYNCS.PHASECHK.TRANS64.TRYWAIT P4, [R134+URZ+0x16800], R133 ;  /* 0x01680085860075a7 */ /* 0x0022a4000808017f */
[----:B--2---:R-:W-:Y:S05]  /*ab20*/  @!P4 NANOSLEEP.SYNCS 0x989680 ;  /* 0x009896800000c95d */ /* 0x004fea0003900000 */
[----:B------:R-:W2:Y:S02]  /*ab30*/  @!P4 SYNCS.PHASECHK.TRANS64 P4, [R134+URZ+0x16800], R133 ;  /* 0x016800858600c5a7 */ /* 0x000ea4000808007f */
[----:B--2---:R-:W-:Y:S05]  /*ab40*/  @!P4 BRA `(.L_x_31) ;  /* 0xfffffffc00f0c947 */ /* 0x004fea000383ffff */
[----:B------:R-:W-:Y:S05]  /*ab50*/  BRA `(.L_x_75) ;  /* 0xffffffb000187947 */ /* 0x000fea000383ffff */
.L_x_35:
[----:B-1----:R1:W2:Y:S02]  /*ab60*/  SYNCS.PHASECHK.TRANS64.TRYWAIT P1, [R14+URZ+0x16820], R23 ;  /* 0x016820170e0075a7 */ /* 0x0022a4000802017f */
[----:B--2---:R-:W-:Y:S05]  /*ab70*/  @!P1 NANOSLEEP.SYNCS 0x989680 ;  /* 0x009896800000995d */ /* 0x004fea0003900000 */
[----:B------:R-:W2:Y:S02]  /*ab80*/  @!P1 SYNCS.PHASECHK.TRANS64 P1, [R14+URZ+0x16820], R23 ;  /* 0x016820170e0095a7 */ /* 0x000ea4000802007f */
[----:B--2---:R-:W-:Y:S05]  /*ab90*/  @!P1 BRA `(.L_x_35) ;  /* 0xfffffffc00f09947 */ /* 0x004fea000383ffff */
[----:B------:R-:W-:Y:S05]  /*aba0*/  BRA `(.L_x_76) ;  /* 0xffffffdc00e07947 */ /* 0x000fea000383ffff */
        .weak           $__internal_0_$__cuda_sm20_rcp_rn_f32_slowpath
        .type           $__internal_0_$__cuda_sm20_rcp_rn_f32_slowpath,@function
        .size           $__internal_0_$__cuda_sm20_rcp_rn_f32_slowpath,(.L_x_82 - $__internal_0_$__cuda_sm20_rcp_rn_f32_slowpath)
$__internal_0_$__cuda_sm20_rcp_rn_f32_slowpath:
[----:B------:R-:W-:Y:S01]  /*abb0*/  IMAD.SHL.U32 R3, R4, 0x2, RZ ;  /* 0x0000000204037824 */ /* 0x000fe200078e00ff */
[----:B------:R-:W-:Y:S04]  /*abc0*/  BSSY B2, `(.L_x_77) ;  /* 0x0000030000027945 */ /* 0x000fe80003800000 */
[----:B------:R-:W-:-:S04]  /*abd0*/  SHF.R.U32.HI R24, RZ, 0x18, R3 ;  /* 0x00000018ff187819 */ /* 0x000fc80000011603 */
[----:B------:R-:W-:-:S13]  /*abe0*/  ISETP.NE.U32.AND P0, PT, R24, RZ, PT ;  /* 0x000000ff1800720c */ /* 0x000fda0003f05070 */
[----:B------:R-:W-:Y:S05]  /*abf0*/  @P0 BRA `(.L_x_78) ;  /* 0x0000000000280947 */ /* 0x000fea0003800000 */
[----:B------:R-:W-:-:S04]  /*ac00*/  SHF.L.U32 R3, R4, 0x1, RZ ;  /* 0x0000000104037819 */ /* 0x000fc800000006ff */
[----:B------:R-:W-:-:S13]  /*ac10*/  ISETP.NE.AND P0, PT, R3, RZ, PT ;  /* 0x000000ff0300720c */ /* 0x000fda0003f05270 */
[----:B------:R-:W-:Y:S01]  /*ac20*/  @P0 FFMA R14, R4, 1.84467440737095516160e+19, RZ ;  /* 0x5f800000040e0823 */ /* 0x000fe200000000ff */
[----:B------:R-:W-:Y:S08]  /*ac30*/  @!P0 MUFU.RCP R5, R4 ;  /* 0x0000000400058308 */ /* 0x000ff00000001000 */
[----:B------:R-:W1:Y:S02]  /*ac40*/  @P0 MUFU.RCP R3, R14 ;  /* 0x0000000e00030308 */ /* 0x000e640000001000 */
[----:B-1----:R-:W-:-:S04]  /*ac50*/  @P0 FFMA R18, R14, R3, -1 ;  /* 0xbf8000000e120423 */ /* 0x002fc80000000003 */
[----:B------:R-:W-:-:S04]  /*ac60*/  @P0 FADD.FTZ R18, -R18, -RZ ;  /* 0x800000ff12120221 */ /* 0x000fc80000010100 */
[----:B------:R-:W-:-:S04]  /*ac70*/  @P0 FFMA R3, R3, R18, R3 ;  /* 0x0000001203030223 */ /* 0x000fc80000000003 */
[----:B------:R-:W-:Y:S01]  /*ac80*/  @P0 FFMA R5, R3, 1.84467440737095516160e+19, RZ ;  /* 0x5f80000003050823 */ /* 0x000fe200000000ff */
[----:B------:R-:W-:Y:S06]  /*ac90*/  BRA `(.L_x_79) ;  /* 0x0000000000887947 */ /* 0x000fec0003800000 */
.L_x_78:
[----:B------:R-:W-:-:S04]  /*aca0*/  IADD3 R25, R24, -0xfd, RZ ;  /* 0xffffff0318197810 */ /* 0x000fc80007ffe0ff */
[----:B------:R-:W-:-:S13]  /*acb0*/  ISETP.GT.U32.AND P0, PT, R25, 0x1, PT ;  /* 0x000000011900780c */ /* 0x000fda0003f04070 */
[----:B------:R-:W-:Y:S05]  /*acc0*/  @P0 BRA `(.L_x_80) ;  /* 0x0000000000780947 */ /* 0x000fea0003800000 */
[----:B------:R-:W-:Y:S01]  /*acd0*/  LOP3.LUT R3, R4, 0x7fffff, RZ, 0xc0, !PT ;  /* 0x007fffff04037812 */ /* 0x000fe200078ec0ff */
[----:B------:R-:W-:-:S03]  /*ace0*/  IMAD.MOV.U32 R20, RZ, RZ, 0x3 ;  /* 0x00000003ff147424 */ /* 0x000fc600078e00ff */
[----:B------:R-:W-:Y:S02]  /*acf0*/  LOP3.LUT R3, R3, 0x3f800000, RZ, 0xfc, !PT ;  /* 0x3f80000003037812 */ /* 0x000fe400078efcff */
[----:B------:R-:W-:Y:S02]  /*ad00*/  SHF.L.U32 R20, R20, R25, RZ ;  /* 0x0000001914147219 */ /* 0x000fe400000006ff */
[----:B------:R-:W1:Y:S02]  /*ad10*/  MUFU.RCP R14, R3 ;  /* 0x00000003000e7308 */ /* 0x000e640000001000 */
[----:B-1----:R-:W-:-:S04]  /*ad20*/  FFMA R5, R3, R14, -1 ;  /* 0xbf80000003057423 */ /* 0x002fc8000000000e */
[----:B------:R-:W-:-:S04]  /*ad30*/  FADD.FTZ R5, -R5, -RZ ;  /* 0x800000ff05057221 */ /* 0x000fc80000010100 */
[CCC-:B------:R-:W-:Y:S01]  /*ad40*/  FFMA.RM R18, R14.reuse, R5.reuse, R14.reuse ;  /* 0x000000050e127223 */ /* 0x1c0fe2000000400e */
[----:B------:R-:W-:-:S04]  /*ad50*/  FFMA.RP R19, R14, R5, R14 ;  /* 0x000000050e137223 */ /* 0x000fc8000000800e */
[C---:B------:R-:W-:Y:S02]  /*ad60*/  LOP3.LUT R5, R18.reuse, 0x7fffff, RZ, 0xc0, !PT ;  /* 0x007fffff12057812 */ /* 0x040fe400078ec0ff */
[----:B------:R-:W-:Y:S02]  /*ad70*/  FSETP.NEU.FTZ.AND P0, PT, R18, R19, PT ;  /* 0x000000131200720b */ /* 0x000fe40003f1d000 */
[----:B------:R-:W-:Y:S02]  /*ad80*/  LOP3.LUT R5, R5, 0x800000, RZ, 0xfc, !PT ;  /* 0x0080000005057812 */ /* 0x000fe400078efcff */
[----:B------:R-:W-:Y:S02]  /*ad90*/  SEL R14, RZ, 0xffffffff, !P0 ;  /* 0xffffffffff0e7807 */ /* 0x000fe40004000000 */
[----:B------:R-:W-:Y:S02]  /*ada0*/  LOP3.LUT R20, R20, R5, RZ, 0xc0, !PT ;  /* 0x0000000514147212 */ /* 0x000fe400078ec0ff */
[----:B------:R-:W-:-:S02]  /*adb0*/  IADD3 R14, -R14, RZ, RZ ;  /* 0x000000ff0e0e7210 */ /* 0x000fc40007ffe1ff */
[-C--:B------:R-:W-:Y:S02]  /*adc0*/  SHF.R.U32.HI R20, RZ, R25.reuse, R20 ;  /* 0x00000019ff147219 */ /* 0x080fe40000011614 */
[--C-:B------:R-:W-:Y:S01]  /*add0*/  LOP3.LUT P1, RZ, R14, R25, R5.reuse, 0xf8, !PT ;  /* 0x000000190eff7212 */ /* 0x100fe2000782f805 */
[----:B------:R-:W-:Y:S01]  /*ade0*/  VIADD R14, R24, 0xffffff04 ;  /* 0xffffff04180e7836 */ /* 0x000fe20000000000 */
[C---:B------:R-:W-:Y:S02]  /*adf0*/  LOP3.LUT P0, RZ, R20.reuse, 0x1, RZ, 0xc0, !PT ;  /* 0x0000000114ff7812 */ /* 0x040fe4000780c0ff */
[----:B------:R-:W-:Y:S02]  /*ae00*/  LOP3.LUT P2, RZ, R20, 0x2, RZ, 0xc0, !PT ;  /* 0x0000000214ff7812 */ /* 0x000fe4000784c0ff */
[----:B------:R-:W-:Y:S02]  /*ae10*/  SHF.R.U32.HI R5, RZ, R14, R5 ;  /* 0x0000000eff057219 */ /* 0x000fe40000011605 */
[----:B------:R-:W-:-:S02]  /*ae20*/  PLOP3.LUT P0, PT, P0, P1, P2, 0xe0, 0x0 ;  /* 0x000000000000781c */ /* 0x000fc40000703c20 */
[----:B------:R-:W-:Y:S02]  /*ae30*/  LOP3.LUT P1, RZ, R4, 0x7fffff, RZ, 0xc0, !PT ;  /* 0x007fffff04ff7812 */ /* 0x000fe4000782c0ff */
[----:B------:R-:W-:-:S04]  /*ae40*/  SEL R3, RZ, 0x1, !P0 ;  /* 0x00000001ff037807 */ /* 0x000fc80004000000 */
[----:B------:R-:W-:-:S04]  /*ae50*/  IADD3 R3, -R3, RZ, RZ ;  /* 0x000000ff03037210 */ /* 0x000fc80007ffe1ff */
[----:B------:R-:W-:-:S13]  /*ae60*/  ISETP.GE.AND P0, PT, R3, RZ, PT ;  /* 0x000000ff0300720c */ /* 0x000fda0003f06270 */
[----:B------:R-:W-:-:S04]  /*ae70*/  @!P0 IADD3 R5, R5, 0x1, RZ ;  /* 0x0000000105058810 */ /* 0x000fc80007ffe0ff */
[----:B------:R-:W-:-:S04]  /*ae80*/  @!P1 SHF.L.U32 R5, R5, 0x1, RZ ;  /* 0x0000000105059819 */ /* 0x000fc800000006ff */
[----:B------:R-:W-:Y:S01]  /*ae90*/  LOP3.LUT R5, R5, 0x80000000, R4, 0xf8, !PT ;  /* 0x8000000005057812 */ /* 0x000fe200078ef804 */
[----:B------:R-:W-:Y:S06]  /*aea0*/  BRA `(.L_x_79) ;  /* 0x0000000000047947 */ /* 0x000fec0003800000 */
.L_x_80:
[----:B------:R1:W2:Y:S02]  /*aeb0*/  MUFU.RCP R5, R4 ;  /* 0x0000000400057308 */ /* 0x0002a40000001000 */
.L_x_79:
[----:B------:R-:W-:Y:S05]  /*aec0*/  BSYNC B2 ;  /* 0x0000000000027941 */ /* 0x000fea0003800000 */
.L_x_77:
[----:B--2---:R-:W-:Y:S01]  /*aed0*/  IMAD.MOV.U32 R3, RZ, RZ, R5 ;  /* 0x000000ffff037224 */ /* 0x004fe200078e0005 */
[----:B-1----:R-:W-:Y:S02]  /*aee0*/  MOV R4, R21 ;  /* 0x0000001500047202 */ /* 0x002fe40000000f00 */
[----:B------:R-:W-:-:S04]  /*aef0*/  MOV R5, 0x0 ;  /* 0x0000000000057802 */ /* 0x000fc80000000f00 */
[----:B------:R-:W-:Y:S05]  /*af00*/  RET.REL.NODEC R4 `(_ZN7cutlass13device_kernelINS_4fmha6kernel13FmhaKernelTmaINS1_10collective15FmhaMainloopTmaINS_10bfloat16_tEfN4cute5tupleIJNS7_1CILi64EEENS9_ILi128EEENS9_ILi80EEEEEENS4_13DefaultFusionEJEEENS4_15FmhaFwdEpilogueIS6_fNS8_IJSA_SC_SB_EEEEEJEEEEEvNT_6ParamsE) ;  /* 0xffffff50043c7950 */ /* 0x000fea0003c3ffff */
.L_x_81:
[----:B------:R-:W-:-:S00]  /*af10*/  BRA `(.L_x_81) ;  /* 0xfffffffc00fc7947 */ /* 0x000fc0000383ffff */
[----:B------:R-:W-:-:S00]  /*af20*/  NOP ;  /* 0x0000000000007918 */ /* 0x000fc00000000000 */
        /* <DEDUP_REMOVED lines=13> */
.L_x_82:


//--------------------- .nv.global.init           --------------------------
	.section	.nv.global.init,"aw",@progbits
.nv.global.init:
	.type		$str$23,@object
	.size		$str$23,($str$24 - $str$23)
$str$23:
        /*0000*/ 	.byte	0x28, 0x61, 0x64, 0x64, 0x72, 0x65, 0x73, 0x73, 0x20, 0x26, 0x20, 0x6d, 0x61, 0x73, 0x6b, 0x29
        /*0010*/ 	.byte	0x20, 0x3d, 0x3d, 0x20, 0x30, 0x00
	.type		$str$24,@object
	.size		$str$24,(__unnamed_1 - $str$24)
$str$24:
        /*0016*/ 	.byte	0x2f, 0x74, 0x6d, 0x70, 0x2f, 0x63, 0x75, 0x74, 0x6c, 0x61, 0x73, 0x73, 0x5f, 0x73, 0x77, 0x65
        /*0026*/ 	.byte	0x65, 0x70, 0x5f, 0x73, 0x72, 0x63, 0x2f, 0x69, 0x6e, 0x63, 0x6c, 0x75, 0x64, 0x65, 0x2f, 0x63
        /*0036*/ 	.byte	0x75, 0x74, 0x65, 0x2f, 0x70, 0x6f, 0x69, 0x6e, 0x74, 0x65, 0x72, 0x5f, 0x66, 0x6c, 0x61, 0x67
        /*0046*/ 	.byte	0x67, 0x65, 0x64, 0x2e, 0x68, 0x70, 0x70, 0x00
	.type		__unnamed_1,@object
	.size		__unnamed_1,(__unnamed_2 - __unnamed_1)
__unnamed_1:
        /*004e*/ 	.byte	0x61, 0x75, 0x74, 0x6f, 0x20, 0x63, 0x75, 0x74, 0x65, 0x3a, 0x3a, 0x61, 0x73, 0x5f, 0x70, 0x6f
        /* <DEDUP_REMOVED lines=27> */
        /*020e*/ 	.byte	0x31, 0x30, 0x32, 0x34, 0x3e, 0x3e, 0x3e, 0x3e, 0x3e, 0x5d, 0x00
	.type		__unnamed_2,@object
	.size		__unnamed_2,(.L_1 - __unnamed_2)
__unnamed_2:
        /* <DEDUP_REMOVED lines=29> */
.L_1:


//--------------------- .nv.shared._ZN7cutlass13device_kernelINS_4fmha6kernel13FmhaKernelTmaINS1_10collective15FmhaMainloopTmaINS_10bfloat16_tEfN4cute5tupleIJNS7_1CILi64EEENS9_ILi128EEENS9_ILi80EEEEEENS4_13DefaultFusionEJEEENS4_15FmhaFwdEpilogueIS6_fNS8_IJSA_SC_SB_EEEEEJEEEEEvNT_6ParamsE --------------------------
	.section	.nv.shared._ZN7cutlass13device_kernelINS_4fmha6kernel13FmhaKernelTmaINS1_10collective15FmhaMainloopTmaINS_10bfloat16_tEfN4cute5tupleIJNS7_1CILi64EEENS9_ILi128EEENS9_ILi80EEEEEENS4_13DefaultFusionEJEEENS4_15FmhaFwdEpilogueIS6_fNS8_IJSA_SC_SB_EEEEEJEEEEEvNT_6ParamsE,"aw",@nobits
	.sectionflags	@""
	.align	16
	.zero		1024


//--------------------- .nv.shared.reserved.0     --------------------------
	.section	.nv.shared.reserved.0,"aw",@nobits
	.weak		__nv_reservedSMEM_offset_0_alias
	.size		__nv_reservedSMEM_offset_0_alias, 0, 0
	.other		__nv_reservedSMEM_offset_0_alias,@"STO_CUDA_RESERVED_SHARED STV_DEFAULT"
__nv_reservedSMEM_offset_0_alias:
	.zero		0


//--------------------- .nv.global                --------------------------
	.section	.nv.global,"aw",@nobits
.nv.global:
	.type		_ZN39_INTERNAL_c25ccb03_4_k_cu_a4462f58_27914cute1_E,@object
	.size		_ZN39_INTERNAL_c25ccb03_4_k_cu_a4462f58_27914cute1_E,(_ZN39_INTERNAL_c25ccb03_4_k_cu_a4462f58_27914cuda3std3__45__cpo6cbeginE - _ZN39_INTERNAL_c25ccb03_4_k_cu_a4462f58_27914cute1_E)
_ZN39_INTERNAL_c25ccb03_4_k_cu_a4462f58_27914cute1_E:
	.zero		1
	.type		_ZN39_INTERNAL_c25ccb03_4_k_cu_a4462f58_27914cuda3std3__45__cpo6cbeginE,@object
	.size		_ZN39_INTERNAL_c25ccb03_4_k_cu_a4462f58_27914cuda3std3__45__cpo6cbeginE,(_ZN39_INTERNAL_c25ccb03_4_k_cu_a4462f58_27914cuda3std3__48in_placeE - _ZN39_INTERNAL_c25ccb03_4_k_cu_a4462f58_27914cuda3std3__45__cpo6cbeginE)
_ZN39_INTERNAL_c25ccb03_4_k_cu_a4462f58_27914cuda3std3__45__cpo6cbeginE:
	.zero		1
	.type		_ZN39_INTERNAL_c25ccb03_4_k_cu_a4462f58_27914cuda3std3__48in_placeE,@object
	.size		_ZN39_INTERNAL_c25ccb03_4_k_cu_a4462f58_27914cuda3std3__48in_placeE,(_ZN39_INTERNAL_c25ccb03_4_k_cu_a4462f58_27914cuda3std6ranges3__45__cpo9iter_moveE - _ZN39_INTERNAL_c25ccb03_4_k_cu_a4462f58_27914cuda3std3__48in_placeE)
_ZN39_INTERNAL_c25ccb03_4_k_cu_a4462f58_27914cuda3std3__48in_placeE:
	.zero		1
	.type		_ZN39_INTERNAL_c25ccb03_4_k_cu_a4462f58_27914cuda3std6ranges3__45__cpo9iter_moveE,@object
	.size		_ZN39_INTERNAL_c25ccb03_4_k_cu_a4462f58_27914cuda3std6ranges3__45__cpo9iter_moveE,(_ZN39_INTERNAL_c25ccb03_4_k_cu_a4462f58_27914cuda3std3__45__cpo5beginE - _ZN39_INTERNAL_c25ccb03_4_k_cu_a4462f58_27914cuda3std6ranges3__45__cpo9iter_moveE)
_ZN39_INTERNAL_c25ccb03_4_k_cu_a4462f58_27914cuda3std6ranges3__45__cpo9iter_moveE:
	.zero		1
	.type		_ZN39_INTERNAL_c25ccb03_4_k_cu_a4462f58_27914cuda3std3__45__cpo5beginE,@object
	.size		_ZN39_INTERNAL_c25ccb03_4_k_cu_a4462f58_27914cuda3std3__45__cpo5beginE,(_ZN39_INTERNAL_c25ccb03_4_k_cu_a4462f58_27914cuda3std3__441_GLOBAL__N__c25ccb03_4_k_cu_a4462f58_27916ignoreE - _ZN39_INTERNAL_c25ccb03_4_k_cu_a4462f58_27914cuda3std3__45__cpo5beginE)
_ZN39_INTERNAL_c25ccb03_4_k_cu_a4462f58_27914cuda3std3__45__cpo5beginE:
	.zero		1
	.type		_ZN39_INTERNAL_c25ccb03_4_k_cu_a4462f58_27914cuda3std3__441_GLOBAL__N__c25ccb03_4_k_cu_a4462f58_27916ignoreE,@object
	.size		_ZN39_INTERNAL_c25ccb03_4_k_cu_a4462f58_27914cuda3std3__441_GLOBAL__N__c25ccb03_4_k_cu_a4462f58_27916ignoreE,(_ZN39_INTERNAL_c25ccb03_4_k_cu_a4462f58_27914cute7productE - _ZN39_INTERNAL_c25ccb03_4_k_cu_a4462f58_27914cuda3std3__441_GLOBAL__N__c25ccb03_4_k_cu_a4462f58_27916ignoreE)
_ZN39_INTERNAL_c25ccb03_4_k_cu_a4462f58_27914cuda3std3__441_GLOBAL__N__c25ccb03_4_k_cu_a4462f58_27916ignoreE:
	.zero		1
	.type		_ZN39_INTERNAL_c25ccb03_4_k_cu_a4462f58_27914cute7productE,@object
	.size		_ZN39_INTERNAL_c25ccb03_4_k_cu_a4462f58_27914cute7productE,(_ZN39_INTERNAL_c25ccb03_4_k_cu_a4462f58_27914cuda3std3__45__cpo3endE - _ZN39_INTERNAL_c25ccb03_4_k_cu_a4462f58_27914cute7productE)
_ZN39_INTERNAL_c25ccb03_4_k_cu_a4462f58_27914cute7productE:
	.zero		1
	.type		_ZN39_INTERNAL_c25ccb03_4_k_cu_a4462f58_27914cuda3std3__45__cpo3endE,@object
	.size		_ZN39_INTERNAL_c25ccb03_4_k_cu_a4462f58_27914cuda3std3__45__cpo3endE,(_ZN39_INTERNAL_c25ccb03_4_k_cu_a4462f58_27914cuda3std3__419piecewise_constructE - _ZN39_INTERNAL_c25ccb03_4_k_cu_a4462f58_27914cuda3std3__45__cpo3endE)
_ZN39_INTERNAL_c25ccb03_4_k_cu_a4462f58_27914cuda3std3__45__cpo3endE:
	.zero		1
	.type		_ZN39_INTERNAL_c25ccb03_4_k_cu_a4462f58_27914cuda3std3__419piecewise_constructE,@object
	.size		_ZN39_INTERNAL_c25ccb03_4_k_cu_a4462f58_27914cuda3std3__419piecewise_constructE,(_ZN39_INTERNAL_c25ccb03_4_k_cu_a4462f58_27914cuda3std3__45__cpo4cendE - _ZN39_INTERNAL_c25ccb03_4_k_cu_a4462f58_27914cuda3std3__419piecewise_constructE)
_ZN39_INTERNAL_c25ccb03_4_k_cu_a4462f58_27914cuda3std3__419piecewise_constructE:
	.zero		1
	.type		_ZN39_INTERNAL_c25ccb03_4_k_cu_a4462f58_27914cuda3std3__45__cpo4cendE,@object
	.size		_ZN39_INTERNAL_c25ccb03_4_k_cu_a4462f58_27914cuda3std3__45__cpo4cendE,(_ZN39_INTERNAL_c25ccb03_4_k_cu_a4462f58_27914cuda3std6ranges3__45__cpo4swapE - _ZN39_INTERNAL_c25ccb03_4_k_cu_a4462f58_27914cuda3std3__45__cpo4cendE)
_ZN39_INTERNAL_c25ccb03_4_k_cu_a4462f58_27914cuda3std3__45__cpo4cendE:
	.zero		1
	.type		_ZN39_INTERNAL_c25ccb03_4_k_cu_a4462f58_27914cuda3std6ranges3__45__cpo4swapE,@object
	.size		_ZN39_INTERNAL_c25ccb03_4_k_cu_a4462f58_27914cuda3std6ranges3__45__cpo4swapE,(.L_9 - _ZN39_INTERNAL_c25ccb03_4_k_cu_a4462f58_27914cuda3std6ranges3__45__cpo4swapE)
_ZN39_INTERNAL_c25ccb03_4_k_cu_a4462f58_27914cuda3std6ranges3__45__cpo4swapE:
	.zero		1
.L_9:


//--------------------- .nv.constant0._ZN7cutlass13device_kernelINS_4fmha6kernel13FmhaKernelTmaINS1_10collective15FmhaMainloopTmaINS_10bfloat16_tEfN4cute5tupleIJNS7_1CILi64EEENS9_ILi128EEENS9_ILi80EEEEEENS4_13DefaultFusionEJEEENS4_15FmhaFwdEpilogueIS6_fNS8_IJSA_SC_SB_EEEEEJEEEEEvNT_6ParamsE --------------------------
	.section	.nv.constant0._ZN7cutlass13device_kernelINS_4fmha6kernel13FmhaKernelTmaINS1_10collective15FmhaMainloopTmaINS_10bfloat16_tEfN4cute5tupleIJNS7_1CILi64EEENS9_ILi128EEENS9_ILi80EEEEEENS4_13DefaultFusionEJEEENS4_15FmhaFwdEpilogueIS6_fNS8_IJSA_SC_SB_EEEEEJEEEEEvNT_6ParamsE,"a",@progbits
	.sectionflags	@""
	.align	4
.nv.constant0._ZN7cutlass13device_kernelINS_4fmha6kernel13FmhaKernelTmaINS1_10collective15FmhaMainloopTmaINS_10bfloat16_tEfN4cute5tupleIJNS7_1CILi64EEENS9_ILi128EEENS9_ILi80EEEEEENS4_13DefaultFusionEJEEENS4_15FmhaFwdEpilogueIS6_fNS8_IJSA_SC_SB_EEEEEJEEEEEvNT_6ParamsE:
	.zero		2688


//--------------------- SYMBOLS --------------------------

	.type		.nv.reservedSmem.offset0,@object
	.size		.nv.reservedSmem.offset0,0x4
	.type		__assertfail,@function
